//
// Generated by NVIDIA NVVM Compiler
//
// Compiler Build ID: CL-36424714
// Cuda compilation tools, release 13.0, V13.0.88
// Based on NVVM 20.0.0
//

.version 9.0
.target sm_100
.address_size 64

	// .globl	_Z14sigmoid_kernelPfii

.visible .entry _Z14sigmoid_kernelPfii(
	.param .u64 .ptr .align 1 _Z14sigmoid_kernelPfii_param_0,
	.param .u32 _Z14sigmoid_kernelPfii_param_1,
	.param .u32 _Z14sigmoid_kernelPfii_param_2
)
{
	.reg .pred 	%p<4>;
	.reg .b32 	%r<14>;
	.reg .b32 	%f<15>;
	.reg .b64 	%rd<5>;
	.reg .b64 	%fd<4>;

	ld.param.u64 	%rd1, [_Z14sigmoid_kernelPfii_param_0];
	ld.param.u32 	%r4, [_Z14sigmoid_kernelPfii_param_1];
	ld.param.u32 	%r3, [_Z14sigmoid_kernelPfii_param_2];
	mov.u32 	%r5, %ctaid.y;
	mov.u32 	%r6, %ntid.y;
	mov.u32 	%r7, %tid.y;
	mad.lo.s32 	%r1, %r5, %r6, %r7;
	mov.u32 	%r8, %ctaid.x;
	mov.u32 	%r9, %ntid.x;
	mov.u32 	%r10, %tid.x;
	mad.lo.s32 	%r2, %r8, %r9, %r10;
	setp.ge.s32 	%p1, %r1, %r4;
	setp.ge.s32 	%p2, %r2, %r3;
	or.pred  	%p3, %p1, %p2;
	@%p3 bra 	$L__BB0_2;
	cvta.to.global.u64 	%rd2, %rd1;
	mad.lo.s32 	%r11, %r3, %r1, %r2;
	mul.wide.s32 	%rd3, %r11, 4;
	add.s64 	%rd4, %rd2, %rd3;
	ld.global.f32 	%f1, [%rd4];
	fma.rn.f32 	%f2, %f1, 0fBBBB989D, 0f3F000000;
	cvt.sat.f32.f32 	%f3, %f2;
	mov.f32 	%f4, 0f4B400001;
	mov.f32 	%f5, 0f437C0000;
	fma.rm.f32 	%f6, %f3, %f5, %f4;
	add.f32 	%f7, %f6, 0fCB40007F;
	neg.f32 	%f8, %f7;
	fma.rn.f32 	%f9, %f1, 0fBFB8AA3B, %f8;
	fma.rn.f32 	%f10, %f1, 0fB2A57060, %f9;
	mov.b32 	%r12, %f6;
	shl.b32 	%r13, %r12, 23;
	mov.b32 	%f11, %r13;
	ex2.approx.ftz.f32 	%f12, %f10;
	mul.f32 	%f13, %f12, %f11;
	cvt.f64.f32 	%fd1, %f13;
	add.f64 	%fd2, %fd1, 0d3FF0000000000000;
	rcp.rn.f64 	%fd3, %fd2;
	cvt.rn.f32.f64 	%f14, %fd3;
	st.global.f32 	[%rd4], %f14;
$L__BB0_2:
	ret;

}
	// .globl	_Z17matrix_mul_kernelPfS_S_ii
.visible .entry _Z17matrix_mul_kernelPfS_S_ii(
	.param .u64 .ptr .align 1 _Z17matrix_mul_kernelPfS_S_ii_param_0,
	.param .u64 .ptr .align 1 _Z17matrix_mul_kernelPfS_S_ii_param_1,
	.param .u64 .ptr .align 1 _Z17matrix_mul_kernelPfS_S_ii_param_2,
	.param .u32 _Z17matrix_mul_kernelPfS_S_ii_param_3,
	.param .u32 _Z17matrix_mul_kernelPfS_S_ii_param_4
)
{
	.reg .pred 	%p<10>;
	.reg .b32 	%r<40>;
	.reg .b32 	%f<68>;
	.reg .b64 	%rd<53>;

	ld.param.u64 	%rd6, [_Z17matrix_mul_kernelPfS_S_ii_param_0];
	ld.param.u64 	%rd7, [_Z17matrix_mul_kernelPfS_S_ii_param_1];
	ld.param.u64 	%rd8, [_Z17matrix_mul_kernelPfS_S_ii_param_2];
	ld.param.u32 	%r18, [_Z17matrix_mul_kernelPfS_S_ii_param_3];
	ld.param.u32 	%r19, [_Z17matrix_mul_kernelPfS_S_ii_param_4];
	cvta.to.global.u64 	%rd1, %rd8;
	cvta.to.global.u64 	%rd2, %rd7;
	mov.u32 	%r20, %ctaid.x;
	mov.u32 	%r21, %ctaid.y;
	mov.u32 	%r22, %tid.x;
	mov.u32 	%r23, %tid.y;
	mov.u32 	%r24, %ntid.y;
	mad.lo.s32 	%r1, %r21, %r24, %r23;
	mov.u32 	%r25, %ntid.x;
	mad.lo.s32 	%r2, %r20, %r25, %r22;
	setp.lt.s32 	%p1, %r18, 1;
	mov.f32 	%f67, 0f00000000;
	@%p1 bra 	$L__BB1_12;
	mul.lo.s32 	%r3, %r18, %r1;
	and.b32  	%r4, %r18, 7;
	setp.lt.u32 	%p2, %r18, 8;
	mov.f32 	%f67, 0f00000000;
	mov.b32 	%r38, 0;
	@%p2 bra 	$L__BB1_4;
	and.b32  	%r38, %r18, 2147483640;
	neg.s32 	%r36, %r38;
	shl.b32 	%r7, %r19, 3;
	mul.wide.u32 	%rd9, %r3, 4;
	add.s64 	%rd10, %rd9, %rd2;
	add.s64 	%rd52, %rd10, 16;
	mov.f32 	%f67, 0f00000000;
	mul.wide.s32 	%rd13, %r19, 4;
	mov.u32 	%r35, %r2;
$L__BB1_3:
	.pragma "nounroll";
	ld.global.f32 	%f17, [%rd52+-16];
	mul.wide.s32 	%rd11, %r35, 4;
	add.s64 	%rd12, %rd1, %rd11;
	ld.global.f32 	%f18, [%rd12];
	fma.rn.f32 	%f19, %f17, %f18, %f67;
	ld.global.f32 	%f20, [%rd52+-12];
	add.s64 	%rd14, %rd12, %rd13;
	ld.global.f32 	%f21, [%rd14];
	fma.rn.f32 	%f22, %f20, %f21, %f19;
	ld.global.f32 	%f23, [%rd52+-8];
	add.s64 	%rd15, %rd14, %rd13;
	ld.global.f32 	%f24, [%rd15];
	fma.rn.f32 	%f25, %f23, %f24, %f22;
	ld.global.f32 	%f26, [%rd52+-4];
	add.s64 	%rd16, %rd15, %rd13;
	ld.global.f32 	%f27, [%rd16];
	fma.rn.f32 	%f28, %f26, %f27, %f25;
	ld.global.f32 	%f29, [%rd52];
	add.s64 	%rd17, %rd16, %rd13;
	ld.global.f32 	%f30, [%rd17];
	fma.rn.f32 	%f31, %f29, %f30, %f28;
	ld.global.f32 	%f32, [%rd52+4];
	add.s64 	%rd18, %rd17, %rd13;
	ld.global.f32 	%f33, [%rd18];
	fma.rn.f32 	%f34, %f32, %f33, %f31;
	ld.global.f32 	%f35, [%rd52+8];
	add.s64 	%rd19, %rd18, %rd13;
	ld.global.f32 	%f36, [%rd19];
	fma.rn.f32 	%f37, %f35, %f36, %f34;
	ld.global.f32 	%f38, [%rd52+12];
	add.s64 	%rd20, %rd19, %rd13;
	ld.global.f32 	%f39, [%rd20];
	fma.rn.f32 	%f67, %f38, %f39, %f37;
	add.s32 	%r36, %r36, 8;
	add.s32 	%r35, %r35, %r7;
	add.s64 	%rd52, %rd52, 32;
	setp.ne.s32 	%p3, %r36, 0;
	@%p3 bra 	$L__BB1_3;
$L__BB1_4:
	setp.eq.s32 	%p4, %r4, 0;
	@%p4 bra 	$L__BB1_12;
	and.b32  	%r13, %r18, 3;
	setp.lt.u32 	%p5, %r4, 4;
	@%p5 bra 	$L__BB1_7;
	add.s32 	%r27, %r38, %r3;
	mul.wide.u32 	%rd21, %r27, 4;
	add.s64 	%rd22, %rd2, %rd21;
	ld.global.f32 	%f41, [%rd22];
	mad.lo.s32 	%r28, %r38, %r19, %r2;
	mul.wide.s32 	%rd23, %r28, 4;
	add.s64 	%rd24, %rd1, %rd23;
	ld.global.f32 	%f42, [%rd24];
	fma.rn.f32 	%f43, %f41, %f42, %f67;
	cvt.u64.u32 	%rd25, %r3;
	cvt.u64.u32 	%rd26, %r38;
	add.s64 	%rd27, %rd26, %rd25;
	shl.b64 	%rd28, %rd27, 2;
	add.s64 	%rd29, %rd2, %rd28;
	ld.global.f32 	%f44, [%rd29+4];
	mul.wide.s32 	%rd30, %r19, 4;
	add.s64 	%rd31, %rd24, %rd30;
	ld.global.f32 	%f45, [%rd31];
	fma.rn.f32 	%f46, %f44, %f45, %f43;
	ld.global.f32 	%f47, [%rd29+8];
	add.s64 	%rd32, %rd31, %rd30;
	ld.global.f32 	%f48, [%rd32];
	fma.rn.f32 	%f49, %f47, %f48, %f46;
	ld.global.f32 	%f50, [%rd29+12];
	add.s64 	%rd33, %rd32, %rd30;
	ld.global.f32 	%f51, [%rd33];
	fma.rn.f32 	%f67, %f50, %f51, %f49;
	add.s32 	%r38, %r38, 4;
$L__BB1_7:
	setp.eq.s32 	%p6, %r13, 0;
	@%p6 bra 	$L__BB1_12;
	setp.eq.s32 	%p7, %r13, 1;
	@%p7 bra 	$L__BB1_10;
	add.s32 	%r29, %r38, %r3;
	mul.wide.u32 	%rd34, %r29, 4;
	add.s64 	%rd35, %rd2, %rd34;
	ld.global.f32 	%f53, [%rd35];
	mad.lo.s32 	%r30, %r38, %r19, %r2;
	mul.wide.s32 	%rd36, %r30, 4;
	add.s64 	%rd37, %rd1, %rd36;
	ld.global.f32 	%f54, [%rd37];
	fma.rn.f32 	%f55, %f53, %f54, %f67;
	cvt.u64.u32 	%rd38, %r3;
	cvt.u64.u32 	%rd39, %r38;
	add.s64 	%rd40, %rd39, %rd38;
	shl.b64 	%rd41, %rd40, 2;
	add.s64 	%rd42, %rd2, %rd41;
	ld.global.f32 	%f56, [%rd42+4];
	mul.wide.s32 	%rd43, %r19, 4;
	add.s64 	%rd44, %rd37, %rd43;
	ld.global.f32 	%f57, [%rd44];
	fma.rn.f32 	%f67, %f56, %f57, %f55;
	add.s32 	%r38, %r38, 2;
$L__BB1_10:
	and.b32  	%r31, %r18, 1;
	setp.eq.b32 	%p8, %r31, 1;
	not.pred 	%p9, %p8;
	@%p9 bra 	$L__BB1_12;
	add.s32 	%r32, %r38, %r3;
	mul.wide.u32 	%rd45, %r32, 4;
	add.s64 	%rd46, %rd2, %rd45;
	ld.global.f32 	%f58, [%rd46];
	mad.lo.s32 	%r33, %r38, %r19, %r2;
	mul.wide.s32 	%rd47, %r33, 4;
	add.s64 	%rd48, %rd1, %rd47;
	ld.global.f32 	%f59, [%rd48];
	fma.rn.f32 	%f67, %f58, %f59, %f67;
$L__BB1_12:
	cvta.to.global.u64 	%rd49, %rd6;
	mad.lo.s32 	%r34, %r19, %r1, %r2;
	mul.wide.s32 	%rd50, %r34, 4;
	add.s64 	%rd51, %rd49, %rd50;
	st.global.f32 	[%rd51], %f67;
	ret;

}
	// .globl	_Z20forward_layer_kernelPfS_S_iiS_
.visible .entry _Z20forward_layer_kernelPfS_S_iiS_(
	.param .u64 .ptr .align 1 _Z20forward_layer_kernelPfS_S_iiS__param_0,
	.param .u64 .ptr .align 1 _Z20forward_layer_kernelPfS_S_iiS__param_1,
	.param .u64 .ptr .align 1 _Z20forward_layer_kernelPfS_S_iiS__param_2,
	.param .u32 _Z20forward_layer_kernelPfS_S_iiS__param_3,
	.param .u32 _Z20forward_layer_kernelPfS_S_iiS__param_4,
	.param .u64 .ptr .align 1 _Z20forward_layer_kernelPfS_S_iiS__param_5
)
{
	.reg .pred 	%p<10>;
	.reg .b32 	%r<40>;
	.reg .b32 	%f<84>;
	.reg .b64 	%rd<57>;

	ld.param.u64 	%rd6, [_Z20forward_layer_kernelPfS_S_iiS__param_0];
	ld.param.u64 	%rd8, [_Z20forward_layer_kernelPfS_S_iiS__param_1];
	ld.param.u64 	%rd9, [_Z20forward_layer_kernelPfS_S_iiS__param_2];
	ld.param.u32 	%r18, [_Z20forward_layer_kernelPfS_S_iiS__param_3];
	ld.param.u32 	%r19, [_Z20forward_layer_kernelPfS_S_iiS__param_4];
	ld.param.u64 	%rd7, [_Z20forward_layer_kernelPfS_S_iiS__param_5];
	cvta.to.global.u64 	%rd1, %rd9;
	cvta.to.global.u64 	%rd2, %rd8;
	mov.u32 	%r20, %ctaid.x;
	mov.u32 	%r21, %ctaid.y;
	mov.u32 	%r22, %tid.x;
	mov.u32 	%r23, %tid.y;
	mov.u32 	%r24, %ntid.y;
	mad.lo.s32 	%r1, %r21, %r24, %r23;
	mov.u32 	%r25, %ntid.x;
	mad.lo.s32 	%r2, %r20, %r25, %r22;
	setp.lt.s32 	%p1, %r18, 1;
	mov.f32 	%f83, 0f00000000;
	@%p1 bra 	$L__BB2_12;
	cvta.to.global.u64 	%rd10, %rd7;
	mul.lo.s32 	%r3, %r18, %r1;
	mul.wide.s32 	%rd11, %r2, 4;
	add.s64 	%rd12, %rd10, %rd11;
	ld.global.f32 	%f1, [%rd12];
	and.b32  	%r4, %r18, 7;
	setp.lt.u32 	%p2, %r18, 8;
	mov.f32 	%f83, 0f00000000;
	mov.b32 	%r38, 0;
	@%p2 bra 	$L__BB2_4;
	and.b32  	%r38, %r18, 2147483640;
	neg.s32 	%r36, %r38;
	shl.b32 	%r7, %r19, 3;
	mul.wide.u32 	%rd13, %r3, 4;
	add.s64 	%rd14, %rd13, %rd2;
	add.s64 	%rd56, %rd14, 16;
	mov.f32 	%f83, 0f00000000;
	mul.wide.s32 	%rd17, %r19, 4;
	mov.u32 	%r35, %r2;
$L__BB2_3:
	.pragma "nounroll";
	ld.global.f32 	%f18, [%rd56+-16];
	mul.wide.s32 	%rd15, %r35, 4;
	add.s64 	%rd16, %rd1, %rd15;
	ld.global.f32 	%f19, [%rd16];
	fma.rn.f32 	%f20, %f18, %f19, %f83;
	add.f32 	%f21, %f1, %f20;
	ld.global.f32 	%f22, [%rd56+-12];
	add.s64 	%rd18, %rd16, %rd17;
	ld.global.f32 	%f23, [%rd18];
	fma.rn.f32 	%f24, %f22, %f23, %f21;
	add.f32 	%f25, %f1, %f24;
	ld.global.f32 	%f26, [%rd56+-8];
	add.s64 	%rd19, %rd18, %rd17;
	ld.global.f32 	%f27, [%rd19];
	fma.rn.f32 	%f28, %f26, %f27, %f25;
	add.f32 	%f29, %f1, %f28;
	ld.global.f32 	%f30, [%rd56+-4];
	add.s64 	%rd20, %rd19, %rd17;
	ld.global.f32 	%f31, [%rd20];
	fma.rn.f32 	%f32, %f30, %f31, %f29;
	add.f32 	%f33, %f1, %f32;
	ld.global.f32 	%f34, [%rd56];
	add.s64 	%rd21, %rd20, %rd17;
	ld.global.f32 	%f35, [%rd21];
	fma.rn.f32 	%f36, %f34, %f35, %f33;
	add.f32 	%f37, %f1, %f36;
	ld.global.f32 	%f38, [%rd56+4];
	add.s64 	%rd22, %rd21, %rd17;
	ld.global.f32 	%f39, [%rd22];
	fma.rn.f32 	%f40, %f38, %f39, %f37;
	add.f32 	%f41, %f1, %f40;
	ld.global.f32 	%f42, [%rd56+8];
	add.s64 	%rd23, %rd22, %rd17;
	ld.global.f32 	%f43, [%rd23];
	fma.rn.f32 	%f44, %f42, %f43, %f41;
	add.f32 	%f45, %f1, %f44;
	ld.global.f32 	%f46, [%rd56+12];
	add.s64 	%rd24, %rd23, %rd17;
	ld.global.f32 	%f47, [%rd24];
	fma.rn.f32 	%f48, %f46, %f47, %f45;
	add.f32 	%f83, %f1, %f48;
	add.s32 	%r36, %r36, 8;
	add.s32 	%r35, %r35, %r7;
	add.s64 	%rd56, %rd56, 32;
	setp.ne.s32 	%p3, %r36, 0;
	@%p3 bra 	$L__BB2_3;
$L__BB2_4:
	setp.eq.s32 	%p4, %r4, 0;
	@%p4 bra 	$L__BB2_12;
	and.b32  	%r13, %r18, 3;
	setp.lt.u32 	%p5, %r4, 4;
	@%p5 bra 	$L__BB2_7;
	add.s32 	%r27, %r38, %r3;
	mul.wide.u32 	%rd25, %r27, 4;
	add.s64 	%rd26, %rd2, %rd25;
	ld.global.f32 	%f50, [%rd26];
	mad.lo.s32 	%r28, %r38, %r19, %r2;
	mul.wide.s32 	%rd27, %r28, 4;
	add.s64 	%rd28, %rd1, %rd27;
	ld.global.f32 	%f51, [%rd28];
	fma.rn.f32 	%f52, %f50, %f51, %f83;
	add.f32 	%f53, %f1, %f52;
	cvt.u64.u32 	%rd29, %r3;
	cvt.u64.u32 	%rd30, %r38;
	add.s64 	%rd31, %rd30, %rd29;
	shl.b64 	%rd32, %rd31, 2;
	add.s64 	%rd33, %rd2, %rd32;
	ld.global.f32 	%f54, [%rd33+4];
	mul.wide.s32 	%rd34, %r19, 4;
	add.s64 	%rd35, %rd28, %rd34;
	ld.global.f32 	%f55, [%rd35];
	fma.rn.f32 	%f56, %f54, %f55, %f53;
	add.f32 	%f57, %f1, %f56;
	ld.global.f32 	%f58, [%rd33+8];
	add.s64 	%rd36, %rd35, %rd34;
	ld.global.f32 	%f59, [%rd36];
	fma.rn.f32 	%f60, %f58, %f59, %f57;
	add.f32 	%f61, %f1, %f60;
	ld.global.f32 	%f62, [%rd33+12];
	add.s64 	%rd37, %rd36, %rd34;
	ld.global.f32 	%f63, [%rd37];
	fma.rn.f32 	%f64, %f62, %f63, %f61;
	add.f32 	%f83, %f1, %f64;
	add.s32 	%r38, %r38, 4;
$L__BB2_7:
	setp.eq.s32 	%p6, %r13, 0;
	@%p6 bra 	$L__BB2_12;
	setp.eq.s32 	%p7, %r13, 1;
	@%p7 bra 	$L__BB2_10;
	add.s32 	%r29, %r38, %r3;
	mul.wide.u32 	%rd38, %r29, 4;
	add.s64 	%rd39, %rd2, %rd38;
	ld.global.f32 	%f66, [%rd39];
	mad.lo.s32 	%r30, %r38, %r19, %r2;
	mul.wide.s32 	%rd40, %r30, 4;
	add.s64 	%rd41, %rd1, %rd40;
	ld.global.f32 	%f67, [%rd41];
	fma.rn.f32 	%f68, %f66, %f67, %f83;
	add.f32 	%f69, %f1, %f68;
	cvt.u64.u32 	%rd42, %r3;
	cvt.u64.u32 	%rd43, %r38;
	add.s64 	%rd44, %rd43, %rd42;
	shl.b64 	%rd45, %rd44, 2;
	add.s64 	%rd46, %rd2, %rd45;
	ld.global.f32 	%f70, [%rd46+4];
	mul.wide.s32 	%rd47, %r19, 4;
	add.s64 	%rd48, %rd41, %rd47;
	ld.global.f32 	%f71, [%rd48];
	fma.rn.f32 	%f72, %f70, %f71, %f69;
	add.f32 	%f83, %f1, %f72;
	add.s32 	%r38, %r38, 2;
$L__BB2_10:
	and.b32  	%r31, %r18, 1;
	setp.eq.b32 	%p8, %r31, 1;
	not.pred 	%p9, %p8;
	@%p9 bra 	$L__BB2_12;
	add.s32 	%r32, %r38, %r3;
	mul.wide.u32 	%rd49, %r32, 4;
	add.s64 	%rd50, %rd2, %rd49;
	ld.global.f32 	%f73, [%rd50];
	mad.lo.s32 	%r33, %r38, %r19, %r2;
	mul.wide.s32 	%rd51, %r33, 4;
	add.s64 	%rd52, %rd1, %rd51;
	ld.global.f32 	%f74, [%rd52];
	fma.rn.f32 	%f75, %f73, %f74, %f83;
	add.f32 	%f83, %f1, %f75;
$L__BB2_12:
	cvta.to.global.u64 	%rd53, %rd6;
	mad.lo.s32 	%r34, %r19, %r1, %r2;
	mul.wide.s32 	%rd54, %r34, 4;
	add.s64 	%rd55, %rd53, %rd54;
	st.global.f32 	[%rd55], %f83;
	ret;

}
	// .globl	_Z16transpose_kernelPfS_ii
.visible .entry _Z16transpose_kernelPfS_ii(
	.param .u64 .ptr .align 1 _Z16transpose_kernelPfS_ii_param_0,
	.param .u64 .ptr .align 1 _Z16transpose_kernelPfS_ii_param_1,
	.param .u32 _Z16transpose_kernelPfS_ii_param_2,
	.param .u32 _Z16transpose_kernelPfS_ii_param_3
)
{
	.reg .pred 	%p<4>;
	.reg .b32 	%r<15>;
	.reg .b32 	%f<2>;
	.reg .b64 	%rd<9>;

	ld.param.u64 	%rd1, [_Z16transpose_kernelPfS_ii_param_0];
	ld.param.u64 	%rd2, [_Z16transpose_kernelPfS_ii_param_1];
	ld.param.u32 	%r3, [_Z16transpose_kernelPfS_ii_param_2];
	ld.param.u32 	%r5, [_Z16transpose_kernelPfS_ii_param_3];
	mov.u32 	%r6, %ctaid.x;
	mov.u32 	%r7, %ntid.x;
	mov.u32 	%r8, %tid.x;
	mad.lo.s32 	%r1, %r6, %r7, %r8;
	mov.u32 	%r9, %ctaid.y;
	mov.u32 	%r10, %ntid.y;
	mov.u32 	%r11, %tid.y;
	mad.lo.s32 	%r12, %r9, %r10, %r11;
	setp.ge.s32 	%p1, %r1, %r3;
	setp.ge.s32 	%p2, %r12, %r5;
	or.pred  	%p3, %p1, %p2;
	@%p3 bra 	$L__BB3_2;
	cvta.to.global.u64 	%rd3, %rd1;
	cvta.to.global.u64 	%rd4, %rd2;
	mad.lo.s32 	%r13, %r5, %r1, %r12;
	mul.wide.s32 	%rd5, %r13, 4;
	add.s64 	%rd6, %rd3, %rd5;
	ld.global.f32 	%f1, [%rd6];
	mad.lo.s32 	%r14, %r3, %r12, %r1;
	mul.wide.s32 	%rd7, %r14, 4;
	add.s64 	%rd8, %rd4, %rd7;
	st.global.f32 	[%rd8], %f1;
$L__BB3_2:
	ret;

}


// ===== COMPILED SASS (sm_100) =====

	.target	sm_100

	.elftype	@"ET_EXEC"


//--------------------- .note.nv.tkinfo           --------------------------
	.section	.note.nv.tkinfo,"",@"SHT_NOTE"
	.sectionflags	@"SHF_NOTE_NV_TKINFO"
	.tkinfo
        /*0018*/ 	.word	0x00000002
        /*0030*/ 	.string	""
        /*0030*/ 	.string	"ptxas"
        /*0030*/ 	.string	"Cuda compilation tools, release 13.0, V13.0.88"
        /*0030*/ 	.string	"Build cuda_13.0.r13.0/compiler.36424714_0"
        /*0030*/ 	.string	"-arch sm_100 -m 64 "



//--------------------- .note.nv.cuinfo           --------------------------
	.section	.note.nv.cuinfo,"",@"SHT_NOTE"
	.sectionflags	@"SHF_NOTE_NV_CUINFO"
        /*0018*/ 	.short	0x0002
        /*001a*/ 	.short	0x0064
        /*001c*/ 	.short	0x0082
	.zero		2


//--------------------- .nv.info                  --------------------------
	.section	.nv.info,"",@"SHT_CUDA_INFO"
	.align	4


	//----- nvinfo : EIATTR_REGCOUNT
	.align		4
        /*0000*/ 	.byte	0x04, 0x2f
        /*0002*/ 	.short	(.L_1 - .L_0)
	.align		4
.L_0:
        /*0004*/ 	.word	index@(_Z14sigmoid_kernelPfii)
        /*0008*/ 	.word	0x0000000f


	//----- nvinfo : EIATTR_FRAME_SIZE
	.align		4
.L_1:
        /*000c*/ 	.byte	0x04, 0x11
        /*000e*/ 	.short	(.L_3 - .L_2)
	.align		4
.L_2:
        /*0010*/ 	.word	index@($__internal_0_$__cuda_sm20_dblrcp_rn_slowpath_v3)
        /*0014*/ 	.word	0x00000000


	//----- nvinfo : EIATTR_FRAME_SIZE
	.align		4
.L_3:
        /*0018*/ 	.byte	0x04, 0x11
        /*001a*/ 	.short	(.L_5 - .L_4)
	.align		4
.L_4:
        /*001c*/ 	.word	index@(_Z14sigmoid_kernelPfii)
        /*0020*/ 	.word	0x00000000


	//----- nvinfo : EIATTR_REGCOUNT
	.align		4
.L_5:
        /*0024*/ 	.byte	0x04, 0x2f
        /*0026*/ 	.short	(.L_7 - .L_6)
	.align		4
.L_6:
        /*0028*/ 	.word	index@(_Z17matrix_mul_kernelPfS_S_ii)
        /*002c*/ 	.word	0x00000020


	//----- nvinfo : EIATTR_FRAME_SIZE
	.align		4
.L_7:
        /*0030*/ 	.byte	0x04, 0x11
        /*0032*/ 	.short	(.L_9 - .L_8)
	.align		4
.L_8:
        /*0034*/ 	.word	index@(_Z17matrix_mul_kernelPfS_S_ii)
        /*0038*/ 	.word	0x00000000


	//----- nvinfo : EIATTR_REGCOUNT
	.align		4
.L_9:
        /*003c*/ 	.byte	0x04, 0x2f
        /*003e*/ 	.short	(.L_11 - .L_10)
	.align		4
.L_10:
        /*0040*/ 	.word	index@(_Z20forward_layer_kernelPfS_S_iiS_)
        /*0044*/ 	.word	0x00000020


	//----- nvinfo : EIATTR_FRAME_SIZE
	.align		4
.L_11:
        /*0048*/ 	.byte	0x04, 0x11
        /*004a*/ 	.short	(.L_13 - .L_12)
	.align		4
.L_12:
        /*004c*/ 	.word	index@(_Z20forward_layer_kernelPfS_S_iiS_)
        /*0050*/ 	.word	0x00000000


	//----- nvinfo : EIATTR_REGCOUNT
	.align		4
.L_13:
        /*0054*/ 	.byte	0x04, 0x2f
        /*0056*/ 	.short	(.L_15 - .L_14)
	.align		4
.L_14:
        /*0058*/ 	.word	index@(_Z16transpose_kernelPfS_ii)
        /*005c*/ 	.word	0x0000000a


	//----- nvinfo : EIATTR_FRAME_SIZE
	.align		4
.L_15:
        /*0060*/ 	.byte	0x04, 0x11
        /*0062*/ 	.short	(.L_17 - .L_16)
	.align		4
.L_16:
        /*0064*/ 	.word	index@(_Z16transpose_kernelPfS_ii)
        /*0068*/ 	.word	0x00000000


	//----- nvinfo : EIATTR_MIN_STACK_SIZE
	.align		4
.L_17:
        /*006c*/ 	.byte	0x04, 0x12
        /*006e*/ 	.short	(.L_19 - .L_18)
	.align		4
.L_18:
        /*0070*/ 	.word	index@(_Z16transpose_kernelPfS_ii)
        /*0074*/ 	.word	0x00000000


	//----- nvinfo : EIATTR_MIN_STACK_SIZE
	.align		4
.L_19:
        /*0078*/ 	.byte	0x04, 0x12
        /*007a*/ 	.short	(.L_21 - .L_20)
	.align		4
.L_20:
        /*007c*/ 	.word	index@(_Z20forward_layer_kernelPfS_S_iiS_)
        /*0080*/ 	.word	0x00000000


	//----- nvinfo : EIATTR_MIN_STACK_SIZE
	.align		4
.L_21:
        /*0084*/ 	.byte	0x04, 0x12
        /*0086*/ 	.short	(.L_23 - .L_22)
	.align		4
.L_22:
        /*0088*/ 	.word	index@(_Z17matrix_mul_kernelPfS_S_ii)
        /*008c*/ 	.word	0x00000000


	//----- nvinfo : EIATTR_MIN_STACK_SIZE
	.align		4
.L_23:
        /*0090*/ 	.byte	0x04, 0x12
        /*0092*/ 	.short	(.L_25 - .L_24)
	.align		4
.L_24:
        /*0094*/ 	.word	index@(_Z14sigmoid_kernelPfii)
        /*0098*/ 	.word	0x00000000
.L_25:


//--------------------- .nv.compat                --------------------------
	.section	.nv.compat,"",@"SHT_CUDA_COMPAT_INFO"
	.align	4
        /*0000*/ 	.byte	0x02, 0x09, 0x00, 0x00, 0x02, 0x02, 0x01, 0x00, 0x02, 0x05, 0x05, 0x00, 0x03, 0x07, 0x01, 0x01
        /*0010*/ 	.byte	0x02, 0x03, 0x00, 0x00, 0x02, 0x06, 0x01, 0x00, 0x04, 0x0b, 0x08, 0x00, 0x01, 0x00, 0x00, 0x00
        /*0020*/ 	.byte	0x00, 0x00, 0x00, 0x00


//--------------------- .nv.info._Z16transpose_kernelPfS_ii --------------------------
	.section	.nv.info._Z16transpose_kernelPfS_ii,"",@"SHT_CUDA_INFO"
	.sectionflags	@""
	.align	4


	//----- nvinfo : EIATTR_CUDA_API_VERSION
	.align		4
        /*0000*/ 	.byte	0x04, 0x37
        /*0002*/ 	.short	(.L_27 - .L_26)
.L_26:
        /*0004*/ 	.word	0x00000082


	//----- nvinfo : EIATTR_KPARAM_INFO
	.align		4
.L_27:
        /*0008*/ 	.byte	0x04, 0x17
        /*000a*/ 	.short	(.L_29 - .L_28)
.L_28:
        /*000c*/ 	.word	0x00000000
        /*0010*/ 	.short	0x0003
        /*0012*/ 	.short	0x0014
        /*0014*/ 	.byte	0x00, 0xf0, 0x11, 0x00


	//----- nvinfo : EIATTR_KPARAM_INFO
	.align		4
.L_29:
        /*0018*/ 	.byte	0x04, 0x17
        /*001a*/ 	.short	(.L_31 - .L_30)
.L_30:
        /*001c*/ 	.word	0x00000000
        /*0020*/ 	.short	0x0002
        /*0022*/ 	.short	0x0010
        /*0024*/ 	.byte	0x00, 0xf0, 0x11, 0x00


	//----- nvinfo : EIATTR_KPARAM_INFO
	.align		4
.L_31:
        /*0028*/ 	.byte	0x04, 0x17
        /*002a*/ 	.short	(.L_33 - .L_32)
.L_32:
        /*002c*/ 	.word	0x00000000
        /*0030*/ 	.short	0x0001
        /*0032*/ 	.short	0x0008
        /*0034*/ 	.byte	0x00, 0xf5, 0x21, 0x00


	//----- nvinfo : EIATTR_KPARAM_INFO
	.align		4
.L_33:
        /*0038*/ 	.byte	0x04, 0x17
        /*003a*/ 	.short	(.L_35 - .L_34)
.L_34:
        /*003c*/ 	.word	0x00000000
        /*0040*/ 	.short	0x0000
        /*0042*/ 	.short	0x0000
        /*0044*/ 	.byte	0x00, 0xf5, 0x21, 0x00


	//----- nvinfo : EIATTR_SPARSE_MMA_MASK
	.align		4
.L_35:
        /*0048*/ 	.byte	0x03, 0x50
        /*004a*/ 	.short	0x0000


	//----- nvinfo : EIATTR_MAXREG_COUNT
	.align		4
        /*004c*/ 	.byte	0x03, 0x1b
        /*004e*/ 	.short	0x00ff


	//----- nvinfo : EIATTR_MERCURY_ISA_VERSION
	.align		4
        /*0050*/ 	.byte	0x03, 0x5f
        /*0052*/ 	.short	0x0101


	//----- nvinfo : EIATTR_VRC_CTA_INIT_COUNT
	.align		4
        /*0054*/ 	.byte	0x02, 0x4a
	.zero		1
	.zero		1


	//----- nvinfo : EIATTR_EXIT_INSTR_OFFSETS
	.align		4
        /*0058*/ 	.byte	0x04, 0x1c
        /*005a*/ 	.short	(.L_37 - .L_36)


	//   ....[0]....
.L_36:
        /*005c*/ 	.word	0x000000c0


	//   ....[1]....
        /*0060*/ 	.word	0x00000160


	//----- nvinfo : EIATTR_CBANK_PARAM_SIZE
	.align		4
.L_37:
        /*0064*/ 	.byte	0x03, 0x19
        /*0066*/ 	.short	0x0018


	//----- nvinfo : EIATTR_PARAM_CBANK
	.align		4
        /*0068*/ 	.byte	0x04, 0x0a
        /*006a*/ 	.short	(.L_39 - .L_38)
	.align		4
.L_38:
        /*006c*/ 	.word	index@(.nv.constant0._Z16transpose_kernelPfS_ii)
        /*0070*/ 	.short	0x0380
        /*0072*/ 	.short	0x0018


	//----- nvinfo : EIATTR_SW_WAR
	.align		4
.L_39:
        /*0074*/ 	.byte	0x04, 0x36
        /*0076*/ 	.short	(.L_41 - .L_40)
.L_40:
        /*0078*/ 	.word	0x00000008
.L_41:


//--------------------- .nv.info._Z20forward_layer_kernelPfS_S_iiS_ --------------------------
	.section	.nv.info._Z20forward_layer_kernelPfS_S_iiS_,"",@"SHT_CUDA_INFO"
	.sectionflags	@""
	.align	4


	//----- nvinfo : EIATTR_CUDA_API_VERSION
	.align		4
        /*0000*/ 	.byte	0x04, 0x37
        /*0002*/ 	.short	(.L_43 - .L_42)
.L_42:
        /*0004*/ 	.word	0x00000082


	//----- nvinfo : EIATTR_KPARAM_INFO
	.align		4
.L_43:
        /*0008*/ 	.byte	0x04, 0x17
        /*000a*/ 	.short	(.L_45 - .L_44)
.L_44:
        /*000c*/ 	.word	0x00000000
        /*0010*/ 	.short	0x0005
        /*0012*/ 	.short	0x0020
        /*0014*/ 	.byte	0x00, 0xf5, 0x21, 0x00


	//----- nvinfo : EIATTR_KPARAM_INFO
	.align		4
.L_45:
        /*0018*/ 	.byte	0x04, 0x17
        /*001a*/ 	.short	(.L_47 - .L_46)
.L_46:
        /*001c*/ 	.word	0x00000000
        /*0020*/ 	.short	0x0004
        /*0022*/ 	.short	0x001c
        /*0024*/ 	.byte	0x00, 0xf0, 0x11, 0x00


	//----- nvinfo : EIATTR_KPARAM_INFO
	.align		4
.L_47:
        /*0028*/ 	.byte	0x04, 0x17
        /*002a*/ 	.short	(.L_49 - .L_48)
.L_48:
        /*002c*/ 	.word	0x00000000
        /*0030*/ 	.short	0x0003
        /*0032*/ 	.short	0x0018
        /*0034*/ 	.byte	0x00, 0xf0, 0x11, 0x00


	//----- nvinfo : EIATTR_KPARAM_INFO
	.align		4
.L_49:
        /*0038*/ 	.byte	0x04, 0x17
        /*003a*/ 	.short	(.L_51 - .L_50)
.L_50:
        /*003c*/ 	.word	0x00000000
        /*0040*/ 	.short	0x0002
        /*0042*/ 	.short	0x0010
        /*0044*/ 	.byte	0x00, 0xf5, 0x21, 0x00


	//----- nvinfo : EIATTR_KPARAM_INFO
	.align		4
.L_51:
        /*0048*/ 	.byte	0x04, 0x17
        /*004a*/ 	.short	(.L_53 - .L_52)
.L_52:
        /*004c*/ 	.word	0x00000000
        /*0050*/ 	.short	0x0001
        /*0052*/ 	.short	0x0008
        /*0054*/ 	.byte	0x00, 0xf5, 0x21, 0x00


	//----- nvinfo : EIATTR_KPARAM_INFO
	.align		4
.L_53:
        /*0058*/ 	.byte	0x04, 0x17
        /*005a*/ 	.short	(.L_55 - .L_54)
.L_54:
        /*005c*/ 	.word	0x00000000
        /*0060*/ 	.short	0x0000
        /*0062*/ 	.short	0x0000
        /*0064*/ 	.byte	0x00, 0xf5, 0x21, 0x00


	//----- nvinfo : EIATTR_SPARSE_MMA_MASK
	.align		4
.L_55:
        /*0068*/ 	.byte	0x03, 0x50
        /*006a*/ 	.short	0x0000


	//----- nvinfo : EIATTR_MAXREG_COUNT
	.align		4
        /*006c*/ 	.byte	0x03, 0x1b
        /*006e*/ 	.short	0x00ff


	//----- nvinfo : EIATTR_MERCURY_ISA_VERSION
	.align		4
        /*0070*/ 	.byte	0x03, 0x5f
        /*0072*/ 	.short	0x0101


	//----- nvinfo : EIATTR_VRC_CTA_INIT_COUNT
	.align		4
        /*0074*/ 	.byte	0x02, 0x4a
	.zero		1
	.zero		1


	//----- nvinfo : EIATTR_EXIT_INSTR_OFFSETS
	.align		4
        /*0078*/ 	.byte	0x04, 0x1c
        /*007a*/ 	.short	(.L_57 - .L_56)


	//   ....[0]....
.L_56:
        /*007c*/ 	.word	0x00000a10


	//----- nvinfo : EIATTR_CBANK_PARAM_SIZE
	.align		4
.L_57:
        /*0080*/ 	.byte	0x03, 0x19
        /*0082*/ 	.short	0x0028


	//----- nvinfo : EIATTR_PARAM_CBANK
	.align		4
        /*0084*/ 	.byte	0x04, 0x0a
        /*0086*/ 	.short	(.L_59 - .L_58)
	.align		4
.L_58:
        /*0088*/ 	.word	index@(.nv.constant0._Z20forward_layer_kernelPfS_S_iiS_)
        /*008c*/ 	.short	0x0380
        /*008e*/ 	.short	0x0028


	//----- nvinfo : EIATTR_SW_WAR
	.align		4
.L_59:
        /*0090*/ 	.byte	0x04, 0x36
        /*0092*/ 	.short	(.L_61 - .L_60)
.L_60:
        /*0094*/ 	.word	0x00000008
.L_61:


//--------------------- .nv.info._Z17matrix_mul_kernelPfS_S_ii --------------------------
	.section	.nv.info._Z17matrix_mul_kernelPfS_S_ii,"",@"SHT_CUDA_INFO"
	.sectionflags	@""
	.align	4


	//----- nvinfo : EIATTR_CUDA_API_VERSION
	.align		4
        /*0000*/ 	.byte	0x04, 0x37
        /*0002*/ 	.short	(.L_63 - .L_62)
.L_62:
        /*0004*/ 	.word	0x00000082


	//----- nvinfo : EIATTR_KPARAM_INFO
	.align		4
.L_63:
        /*0008*/ 	.byte	0x04, 0x17
        /*000a*/ 	.short	(.L_65 - .L_64)
.L_64:
        /*000c*/ 	.word	0x00000000
        /*0010*/ 	.short	0x0004
        /*0012*/ 	.short	0x001c
        /*0014*/ 	.byte	0x00, 0xf0, 0x11, 0x00


	//----- nvinfo : EIATTR_KPARAM_INFO
	.align		4
.L_65:
        /*0018*/ 	.byte	0x04, 0x17
        /*001a*/ 	.short	(.L_67 - .L_66)
.L_66:
        /*001c*/ 	.word	0x00000000
        /*0020*/ 	.short	0x0003
        /*0022*/ 	.short	0x0018
        /*0024*/ 	.byte	0x00, 0xf0, 0x11, 0x00


	//----- nvinfo : EIATTR_KPARAM_INFO
	.align		4
.L_67:
        /*0028*/ 	.byte	0x04, 0x17
        /*002a*/ 	.short	(.L_69 - .L_68)
.L_68:
        /*002c*/ 	.word	0x00000000
        /*0030*/ 	.short	0x0002
        /*0032*/ 	.short	0x0010
        /*0034*/ 	.byte	0x00, 0xf5, 0x21, 0x00


	//----- nvinfo : EIATTR_KPARAM_INFO
	.align		4
.L_69:
        /*0038*/ 	.byte	0x04, 0x17
        /*003a*/ 	.short	(.L_71 - .L_70)
.L_70:
        /*003c*/ 	.word	0x00000000
        /*0040*/ 	.short	0x0001
        /*0042*/ 	.short	0x0008
        /*0044*/ 	.byte	0x00, 0xf5, 0x21, 0x00


	//----- nvinfo : EIATTR_KPARAM_INFO
	.align		4
.L_71:
        /*0048*/ 	.byte	0x04, 0x17
        /*004a*/ 	.short	(.L_73 - .L_72)
.L_72:
        /*004c*/ 	.word	0x00000000
        /*0050*/ 	.short	0x0000
        /*0052*/ 	.short	0x0000
        /*0054*/ 	.byte	0x00, 0xf5, 0x21, 0x00


	//----- nvinfo : EIATTR_SPARSE_MMA_MASK
	.align		4
.L_73:
        /*0058*/ 	.byte	0x03, 0x50
        /*005a*/ 	.short	0x0000


	//----- nvinfo : EIATTR_MAXREG_COUNT
	.align		4
        /*005c*/ 	.byte	0x03, 0x1b
        /*005e*/ 	.short	0x00ff


	//----- nvinfo : EIATTR_MERCURY_ISA_VERSION
	.align		4
        /*0060*/ 	.byte	0x03, 0x5f
        /*0062*/ 	.short	0x0101


	//----- nvinfo : EIATTR_VRC_CTA_INIT_COUNT
	.align		4
        /*0064*/ 	.byte	0x02, 0x4a
	.zero		1
	.zero		1


	//----- nvinfo : EIATTR_EXIT_INSTR_OFFSETS
	.align		4
        /*0068*/ 	.byte	0x04, 0x1c
        /*006a*/ 	.short	(.L_75 - .L_74)


	//   ....[0]....
.L_74:
        /*006c*/ 	.word	0x00000900


	//----- nvinfo : EIATTR_CBANK_PARAM_SIZE
	.align		4
.L_75:
        /*0070*/ 	.byte	0x03, 0x19
        /*0072*/ 	.short	0x0020


	//----- nvinfo : EIATTR_PARAM_CBANK
	.align		4
        /*0074*/ 	.byte	0x04, 0x0a
        /*0076*/ 	.short	(.L_77 - .L_76)
	.align		4
.L_76:
        /*0078*/ 	.word	index@(.nv.constant0._Z17matrix_mul_kernelPfS_S_ii)
        /*007c*/ 	.short	0x0380
        /*007e*/ 	.short	0x0020


	//----- nvinfo : EIATTR_SW_WAR
	.align		4
.L_77:
        /*0080*/ 	.byte	0x04, 0x36
        /*0082*/ 	.short	(.L_79 - .L_78)
.L_78:
        /*0084*/ 	.word	0x00000008
.L_79:


//--------------------- .nv.info._Z14sigmoid_kernelPfii --------------------------
	.section	.nv.info._Z14sigmoid_kernelPfii,"",@"SHT_CUDA_INFO"
	.sectionflags	@""
	.align	4


	//----- nvinfo : EIATTR_CUDA_API_VERSION
	.align		4
        /*0000*/ 	.byte	0x04, 0x37
        /*0002*/ 	.short	(.L_81 - .L_80)
.L_80:
        /*0004*/ 	.word	0x00000082


	//----- nvinfo : EIATTR_KPARAM_INFO
	.align		4
.L_81:
        /*0008*/ 	.byte	0x04, 0x17
        /*000a*/ 	.short	(.L_83 - .L_82)
.L_82:
        /*000c*/ 	.word	0x00000000
        /*0010*/ 	.short	0x0002
        /*0012*/ 	.short	0x000c
        /*0014*/ 	.byte	0x00, 0xf0, 0x11, 0x00


	//----- nvinfo : EIATTR_KPARAM_INFO
	.align		4
.L_83:
        /*0018*/ 	.byte	0x04, 0x17
        /*001a*/ 	.short	(.L_85 - .L_84)
.L_84:
        /*001c*/ 	.word	0x00000000
        /*0020*/ 	.short	0x0001
        /*0022*/ 	.short	0x0008
        /*0024*/ 	.byte	0x00, 0xf0, 0x11, 0x00


	//----- nvinfo : EIATTR_KPARAM_INFO
	.align		4
.L_85:
        /*0028*/ 	.byte	0x04, 0x17
        /*002a*/ 	.short	(.L_87 - .L_86)
.L_86:
        /*002c*/ 	.word	0x00000000
        /*0030*/ 	.short	0x0000
        /*0032*/ 	.short	0x0000
        /*0034*/ 	.byte	0x00, 0xf5, 0x21, 0x00


	//----- nvinfo : EIATTR_SPARSE_MMA_MASK
	.align		4
.L_87:
        /*0038*/ 	.byte	0x03, 0x50
        /*003a*/ 	.short	0x0000


	//----- nvinfo : EIATTR_MAXREG_COUNT
	.align		4
        /*003c*/ 	.byte	0x03, 0x1b
        /*003e*/ 	.short	0x00ff


	//----- nvinfo : EIATTR_MERCURY_ISA_VERSION
	.align		4
        /*0040*/ 	.byte	0x03, 0x5f
        /*0042*/ 	.short	0x0101


	//----- nvinfo : EIATTR_VRC_CTA_INIT_COUNT
	.align		4
        /*0044*/ 	.byte	0x02, 0x4a
	.zero		1
	.zero		1


	//----- nvinfo : EIATTR_EXIT_INSTR_OFFSETS
	.align		4
        /*0048*/ 	.byte	0x04, 0x1c
        /*004a*/ 	.short	(.L_89 - .L_88)


	//   ....[0]....
.L_88:
        /*004c*/ 	.word	0x000000c0


	//   ....[1]....
        /*0050*/ 	.word	0x000002f0


	//----- nvinfo : EIATTR_CRS_STACK_SIZE
	.align		4
.L_89:
        /*0054*/ 	.byte	0x04, 0x1e
        /*0056*/ 	.short	(.L_91 - .L_90)
.L_90:
        /*0058*/ 	.word	0x00000000


	//----- nvinfo : EIATTR_CBANK_PARAM_SIZE
	.align		4
.L_91:
        /*005c*/ 	.byte	0x03, 0x19
        /*005e*/ 	.short	0x0010


	//----- nvinfo : EIATTR_PARAM_CBANK
	.align		4
        /*0060*/ 	.byte	0x04, 0x0a
        /*0062*/ 	.short	(.L_93 - .L_92)
	.align		4
.L_92:
        /*0064*/ 	.word	index@(.nv.constant0._Z14sigmoid_kernelPfii)
        /*0068*/ 	.short	0x0380
        /*006a*/ 	.short	0x0010


	//----- nvinfo : EIATTR_SW_WAR
	.align		4
.L_93:
        /*006c*/ 	.byte	0x04, 0x36
        /*006e*/ 	.short	(.L_95 - .L_94)
.L_94:
        /*0070*/ 	.word	0x00000008
.L_95:


//--------------------- .nv.callgraph             --------------------------
	.section	.nv.callgraph,"",@"SHT_CUDA_CALLGRAPH"
	.align	4
	.sectionentsize	8
	.align		4
        /*0000*/ 	.word	0x00000000
	.align		4
        /*0004*/ 	.word	0xffffffff
	.align		4
        /*0008*/ 	.word	0x00000000
	.align		4
        /*000c*/ 	.word	0xfffffffe
	.align		4
        /*0010*/ 	.word	0x00000000
	.align		4
        /*0014*/ 	.word	0xfffffffd
	.align		4
        /*0018*/ 	.word	0x00000000
	.align		4
        /*001c*/ 	.word	0xfffffffc


//--------------------- .text._Z16transpose_kernelPfS_ii --------------------------
	.section	.text._Z16transpose_kernelPfS_ii,"ax",@progbits
	.align	128
        .global         _Z16transpose_kernelPfS_ii
        .type           _Z16transpose_kernelPfS_ii,@function
        .size           _Z16transpose_kernelPfS_ii,(.L_x_21 - _Z16transpose_kernelPfS_ii)
        .other          _Z16transpose_kernelPfS_ii,@"STO_CUDA_ENTRY STV_DEFAULT"
_Z16transpose_kernelPfS_ii:
.text._Z16transpose_kernelPfS_ii:
[----:B------:R-:W-:Y:S01]  /*0000*/  LDC R1, c[0x0][0x37c] ;  /* 0x0000df00ff017b82 */ /* 0x000fe20000000800 */
[----:B------:R-:W0:Y:S07]  /*0010*/  S2R R2, SR_TID.Y ;  /* 0x0000000000027919 */ /* 0x000e2e0000002200 */
[----:B------:R-:W1:Y:S01]  /*0020*/  LDC R0, c[0x0][0x360] ;  /* 0x0000d800ff007b82 */ /* 0x000e620000000800 */
[----:B------:R-:W2:Y:S01]  /*0030*/  LDCU.64 UR6, c[0x0][0x390] ;  /* 0x00007200ff0677ac */ /* 0x000ea20008000a00 */
[----:B------:R-:W1:Y:S06]  /*0040*/  S2R R3, SR_TID.X ;  /* 0x0000000000037919 */ /* 0x000e6c0000002100 */
[----:B------:R-:W0:Y:S08]  /*0050*/  S2UR UR5, SR_CTAID.Y ;  /* 0x00000000000579c3 */ /* 0x000e300000002600 */
[----:B------:R-:W0:Y:S08]  /*0060*/  LDC R7, c[0x0][0x364] ;  /* 0x0000d900ff077b82 */ /* 0x000e300000000800 */
[----:B------:R-:W1:Y:S01]  /*0070*/  S2UR UR4, SR_CTAID.X ;  /* 0x00000000000479c3 */ /* 0x000e620000002500 */
[----:B0-----:R-:W-:-:S05]  /*0080*/  IMAD R7, R7, UR5, R2 ;  /* 0x0000000507077c24 */ /* 0x001fca000f8e0202 */
[----:B--2---:R-:W-:Y:S01]  /*0090*/  ISETP.GE.AND P0, PT, R7, UR7, PT ;  /* 0x0000000707007c0c */ /* 0x004fe2000bf06270 */
[----:B-1----:R-:W-:-:S05]  /*00a0*/  IMAD R0, R0, UR4, R3 ;  /* 0x0000000400007c24 */ /* 0x002fca000f8e0203 */
[----:B------:R-:W-:-:S13]  /*00b0*/  ISETP.GE.OR P0, PT, R0, UR6, P0 ;  /* 0x0000000600007c0c */ /* 0x000fda0008706670 */
[----:B------:R-:W-:Y:S05]  /*00c0*/  @P0 EXIT ;  /* 0x000000000000094d */ /* 0x000fea0003800000 */
[----:B------:R-:W0:Y:S01]  /*00d0*/  LDC.64 R2, c[0x0][0x380] ;  /* 0x0000e000ff027b82 */ /* 0x000e220000000a00 */
[----:B------:R-:W1:Y:S01]  /*00e0*/  LDCU.64 UR4, c[0x0][0x358] ;  /* 0x00006b00ff0477ac */ /* 0x000e620008000a00 */
[----:B------:R-:W-:-:S04]  /*00f0*/  IMAD R5, R0, UR7, R7 ;  /* 0x0000000700057c24 */ /* 0x000fc8000f8e0207 */
[----:B0-----:R-:W-:Y:S02]  /*0100*/  IMAD.WIDE R2, R5, 0x4, R2 ;  /* 0x0000000405027825 */ /* 0x001fe400078e0202 */
[----:B------:R-:W0:Y:S04]  /*0110*/  LDC.64 R4, c[0x0][0x388] ;  /* 0x0000e200ff047b82 */ /* 0x000e280000000a00 */
[----:B-1----:R-:W2:Y:S01]  /*0120*/  LDG.E R3, desc[UR4][R2.64] ;  /* 0x0000000402037981 */ /* 0x002ea2000c1e1900 */
[----:B------:R-:W-:-:S04]  /*0130*/  IMAD R7, R7, UR6, R0 ;  /* 0x0000000607077c24 */ /* 0x000fc8000f8e0200 */
[----:B0-----:R-:W-:-:S05]  /*0140*/  IMAD.WIDE R4, R7, 0x4, R4 ;  /* 0x0000000407047825 */ /* 0x001fca00078e0204 */
[----:B--2---:R-:W-:Y:S01]  /*0150*/  STG.E desc[UR4][R4.64], R3 ;  /* 0x0000000304007986 */ /* 0x004fe2000c101904 */
[----:B------:R-:W-:Y:S05]  /*0160*/  EXIT ;  /* 0x000000000000794d */ /* 0x000fea0003800000 */
.L_x_0:
[----:B------:R-:W-:-:S00]  /*0170*/  BRA `(.L_x_0) ;  /* 0xfffffffc00fc7947 */ /* 0x000fc0000383ffff */
[----:B------:R-:W-:-:S00]  /*0180*/  NOP ;  /* 0x0000000000007918 */ /* 0x000fc00000000000 */
[----:B------:R-:W-:-:S00]  /*0190*/  NOP ;  /* 0x0000000000007918 */ /* 0x000fc00000000000 */
[----:B------:R-:W-:-:S00]  /*01a0*/  NOP ;  /* 0x0000000000007918 */ /* 0x000fc00000000000 */
[----:B------:R-:W-:-:S00]  /*01b0*/  NOP ;  /* 0x0000000000007918 */ /* 0x000fc00000000000 */
[----:B------:R-:W-:-:S00]  /*01c0*/  NOP ;  /* 0x0000000000007918 */ /* 0x000fc00000000000 */
[----:B------:R-:W-:-:S00]  /*01d0*/  NOP ;  /* 0x0000000000007918 */ /* 0x000fc00000000000 */
[----:B------:R-:W-:-:S00]  /*01e0*/  NOP ;  /* 0x0000000000007918 */ /* 0x000fc00000000000 */
[----:B------:R-:W-:-:S00]  /*01f0*/  NOP ;  /* 0x0000000000007918 */ /* 0x000fc00000000000 */
.L_x_21:


//--------------------- .text._Z20forward_layer_kernelPfS_S_iiS_ --------------------------
	.section	.text._Z20forward_layer_kernelPfS_S_iiS_,"ax",@progbits
	.align	128
        .global         _Z20forward_layer_kernelPfS_S_iiS_
        .type           _Z20forward_layer_kernelPfS_S_iiS_,@function
        .size           _Z20forward_layer_kernelPfS_S_iiS_,(.L_x_22 - _Z20forward_layer_kernelPfS_S_iiS_)
        .other          _Z20forward_layer_kernelPfS_S_iiS_,@"STO_CUDA_ENTRY STV_DEFAULT"
_Z20forward_layer_kernelPfS_S_iiS_:
.text._Z20forward_layer_kernelPfS_S_iiS_:
[----:B------:R-:W-:Y:S01]  /*0000*/  LDC R1, c[0x0][0x37c] ;  /* 0x0000df00ff017b82 */ /* 0x000fe20000000800 */
[----:B------:R-:W0:Y:S01]  /*0010*/  S2R R0, SR_TID.Y ;  /* 0x0000000000007919 */ /* 0x000e220000002200 */
[----:B------:R-:W1:Y:S06]  /*0020*/  LDCU UR5, c[0x0][0x398] ;  /* 0x00007300ff0577ac */ /* 0x000e6c0008000800 */
[----:B------:R-:W0:Y:S01]  /*0030*/  LDC R3, c[0x0][0x364] ;  /* 0x0000d900ff037b82 */ /* 0x000e220000000800 */
[----:B------:R-:W-:Y:S01]  /*0040*/  HFMA2 R20, -RZ, RZ, 0, 0 ;  /* 0x00000000ff147431 */ /* 0x000fe200000001ff */
[----:B------:R-:W2:Y:S01]  /*0050*/  S2R R15, SR_TID.X ;  /* 0x00000000000f7919 */ /* 0x000ea20000002100 */
[----:B------:R-:W3:Y:S05]  /*0060*/  LDCU.64 UR8, c[0x0][0x358] ;  /* 0x00006b00ff0877ac */ /* 0x000eea0008000a00 */
[----:B------:R-:W-:Y:S08]  /*0070*/  S2UR UR4, SR_CTAID.X ;  /* 0x00000000000479c3 */ /* 0x000ff00000002500 */
[----:B------:R-:W0:Y:S01]  /*0080*/  S2UR UR6, SR_CTAID.Y ;  /* 0x00000000000679c3 */ /* 0x000e220000002600 */
[----:B-1----:R-:W-:-:S07]  /*0090*/  UISETP.GE.AND UP0, UPT, UR5, 0x1, UPT ;  /* 0x000000010500788c */ /* 0x002fce000bf06270 */
[----:B------:R-:W2:Y:S01]  /*00a0*/  LDC R2, c[0x0][0x360] ;  /* 0x0000d800ff027b82 */ /* 0x000ea20000000800 */
[----:B0-----:R-:W-:Y:S02]  /*00b0*/  IMAD R0, R3, UR6, R0 ;  /* 0x0000000603007c24 */ /* 0x001fe4000f8e0200 */
[----:B--2---:R-:W-:Y:S01]  /*00c0*/  IMAD R15, R2, UR4, R15 ;  /* 0x00000004020f7c24 */ /* 0x004fe2000f8e020f */
[----:B---3--:R-:W-:Y:S06]  /*00d0*/  BRA.U !UP0, `(.L_x_1) ;  /* 0x0000000908387547 */ /* 0x008fec000b800000 */
[----:B------:R-:W0:Y:S02]  /*00e0*/  LDC.64 R2, c[0x0][0x3a0] ;  /* 0x0000e800ff027b82 */ /* 0x000e240000000a00 */
[----:B0-----:R-:W-:-:S05]  /*00f0*/  IMAD.WIDE R2, R15, 0x4, R2 ;  /* 0x000000040f027825 */ /* 0x001fca00078e0202 */
[----:B------:R0:W5:Y:S01]  /*0100*/  LDG.E R14, desc[UR8][R2.64] ;  /* 0x00000008020e7981 */ /* 0x000162000c1e1900 */
[----:B------:R-:W-:Y:S02]  /*0110*/  UISETP.GE.U32.AND UP1, UPT, UR5, 0x8, UPT ;  /* 0x000000080500788c */ /* 0x000fe4000bf26070 */
[----:B------:R-:W-:Y:S01]  /*0120*/  IMAD R16, R0, UR5, RZ ;  /* 0x0000000500107c24 */ /* 0x000fe2000f8e02ff */
[----:B------:R-:W-:Y:S01]  /*0130*/  ULOP3.LUT UR6, UR5, 0x7, URZ, 0xc0, !UPT ;  /* 0x0000000705067892 */ /* 0x000fe2000f8ec0ff */
[----:B------:R-:W-:Y:S01]  /*0140*/  MOV R20, RZ ;  /* 0x000000ff00147202 */ /* 0x000fe20000000f00 */
[----:B------:R-:W-:Y:S02]  /*0150*/  UMOV UR4, URZ ;  /* 0x000000ff00047c82 */ /* 0x000fe40008000000 */
[----:B------:R-:W-:Y:S02]  /*0160*/  UISETP.NE.AND UP0, UPT, UR6, URZ, UPT ;  /* 0x000000ff0600728c */ /* 0x000fe4000bf05270 */
[----:B0-----:R-:W-:Y:S09]  /*0170*/  BRA.U !UP1, `(.L_x_2) ;  /* 0x0000000109e07547 */ /* 0x001ff2000b800000 */
[----:B------:R-:W0:Y:S01]  /*0180*/  LDC.64 R2, c[0x0][0x388] ;  /* 0x0000e200ff027b82 */ /* 0x000e220000000a00 */
[----:B------:R-:W-:Y:S01]  /*0190*/  ULOP3.LUT UR4, UR5, 0x7ffffff8, URZ, 0xc0, !UPT ;  /* 0x7ffffff805047892 */ /* 0x000fe2000f8ec0ff */
[----:B------:R-:W-:Y:S02]  /*01a0*/  MOV R20, RZ ;  /* 0x000000ff00147202 */ /* 0x000fe40000000f00 */
[----:B------:R-:W-:Y:S01]  /*01b0*/  MOV R18, R15 ;  /* 0x0000000f00127202 */ /* 0x000fe20000000f00 */
[----:B------:R-:W-:Y:S01]  /*01c0*/  UIADD3 UR7, UPT, UPT, -UR4, URZ, URZ ;  /* 0x000000ff04077290 */ /* 0x000fe2000fffe1ff */
[----:B0-----:R-:W-:-:S03]  /*01d0*/  IMAD.WIDE.U32 R2, R16, 0x4, R2 ;  /* 0x0000000410027825 */ /* 0x001fc600078e0002 */
[----:B------:R-:W-:-:S04]  /*01e0*/  IADD3 R2, P0, PT, R2, 0x10, RZ ;  /* 0x0000001002027810 */ /* 0x000fc80007f1e0ff */
[----:B------:R-:W-:-:S09]  /*01f0*/  IADD3.X R3, PT, PT, RZ, R3, RZ, P0, !PT ;  /* 0x00000003ff037210 */ /* 0x000fd200007fe4ff */
.L_x_3:
[----:B------:R-:W0:Y:S01]  /*0200*/  LDC.64 R10, c[0x0][0x390] ;  /* 0x0000e400ff0a7b82 */ /* 0x000e220000000a00 */
[----:B------:R-:W2:Y:S04]  /*0210*/  LDG.E R21, desc[UR8][R2.64+-0x10] ;  /* 0xfffff00802157981 */ /* 0x000ea8000c1e1900 */
[----:B------:R-:W3:Y:S03]  /*0220*/  LDG.E R23, desc[UR8][R2.64+-0xc] ;  /* 0xfffff40802177981 */ /* 0x000ee6000c1e1900 */
[----:B------:R-:W1:Y:S01]  /*0230*/  LDC R19, c[0x0][0x39c] ;  /* 0x0000e700ff137b82 */ /* 0x000e620000000800 */
[----:B------:R-:W4:Y:S04]  /*0240*/  LDG.E R25, desc[UR8][R2.64+-0x8] ;  /* 0xfffff80802197981 */ /* 0x000f28000c1e1900 */
[----:B------:R-:W4:Y:S04]  /*0250*/  LDG.E R26, desc[UR8][R2.64+-0x4] ;  /* 0xfffffc08021a7981 */ /* 0x000f28000c1e1900 */
[----:B------:R-:W4:Y:S01]  /*0260*/  LDG.E R28, desc[UR8][R2.64] ;  /* 0x00000008021c7981 */ /* 0x000f22000c1e1900 */
[----:B0-----:R-:W-:-:S05]  /*0270*/  IMAD.WIDE R10, R18, 0x4, R10 ;  /* 0x00000004120a7825 */ /* 0x001fca00078e020a */
[----:B------:R0:W2:Y:S01]  /*0280*/  LDG.E R17, desc[UR8][R10.64] ;  /* 0x000000080a117981 */ /* 0x0000a2000c1e1900 */
[----:B-1----:R-:W-:-:S05]  /*0290*/  IMAD.WIDE R12, R19, 0x4, R10 ;  /* 0x00000004130c7825 */ /* 0x002fca00078e020a */
[----:B------:R1:W3:Y:S01]  /*02a0*/  LDG.E R22, desc[UR8][R12.64] ;  /* 0x000000080c167981 */ /* 0x0002e2000c1e1900 */
[----:B------:R-:W-:-:S05]  /*02b0*/  IMAD.WIDE R4, R19, 0x4, R12 ;  /* 0x0000000413047825 */ /* 0x000fca00078e020c */
[----:B------:R1:W4:Y:S01]  /*02c0*/  LDG.E R24, desc[UR8][R4.64] ;  /* 0x0000000804187981 */ /* 0x000322000c1e1900 */
[----:B------:R-:W-:-:S05]  /*02d0*/  IMAD.WIDE R6, R19, 0x4, R4 ;  /* 0x0000000413067825 */ /* 0x000fca00078e0204 */
[----:B------:R-:W4:Y:S01]  /*02e0*/  LDG.E R27, desc[UR8][R6.64] ;  /* 0x00000008061b7981 */ /* 0x000f22000c1e1900 */
[----:B------:R-:W-:-:S05]  /*02f0*/  IMAD.WIDE R8, R19, 0x4, R6 ;  /* 0x0000000413087825 */ /* 0x000fca00078e0206 */
[----:B------:R-:W4:Y:S01]  /*0300*/  LDG.E R29, desc[UR8][R8.64] ;  /* 0x00000008081d7981 */ /* 0x000f22000c1e1900 */
[----:B0-----:R-:W-:-:S03]  /*0310*/  IMAD.WIDE R10, R19, 0x4, R8 ;  /* 0x00000004130a7825 */ /* 0x001fc600078e0208 */
[----:B------:R-:W4:Y:S04]  /*0320*/  LDG.E R6, desc[UR8][R2.64+0x4] ;  /* 0x0000040802067981 */ /* 0x000f28000c1e1900 */
[----:B------:R-:W4:Y:S01]  /*0330*/  LDG.E R7, desc[UR8][R10.64] ;  /* 0x000000080a077981 */ /* 0x000f22000c1e1900 */
[----:B-1----:R-:W-:-:S03]  /*0340*/  IMAD.WIDE R12, R19, 0x4, R10 ;  /* 0x00000004130c7825 */ /* 0x002fc600078e020a */
[----:B------:R-:W4:Y:S01]  /*0350*/  LDG.E R8, desc[UR8][R2.64+0x8] ;  /* 0x0000080802087981 */ /* 0x000f22000c1e1900 */
[----:B------:R-:W-:-:S03]  /*0360*/  IMAD.WIDE R4, R19, 0x4, R12 ;  /* 0x0000000413047825 */ /* 0x000fc600078e020c */
[----:B------:R-:W4:Y:S04]  /*0370*/  LDG.E R9, desc[UR8][R12.64] ;  /* 0x000000080c097981 */ /* 0x000f28000c1e1900 */
[----:B------:R-:W4:Y:S04]  /*0380*/  LDG.E R4, desc[UR8][R4.64] ;  /* 0x0000000804047981 */ /* 0x000f28000c1e1900 */
[----:B------:R0:W4:Y:S01]  /*0390*/  LDG.E R5, desc[UR8][R2.64+0xc] ;  /* 0x00000c0802057981 */ /* 0x000122000c1e1900 */
[----:B------:R-:W-:-:S04]  /*03a0*/  UIADD3 UR7, UPT, UPT, UR7, 0x8, URZ ;  /* 0x0000000807077890 */ /* 0x000fc8000fffe0ff */
[----:B------:R-:W-:Y:S01]  /*03b0*/  UISETP.NE.AND UP1, UPT, UR7, URZ, UPT ;  /* 0x000000ff0700728c */ /* 0x000fe2000bf25270 */
[----:B------:R-:W-:Y:S02]  /*03c0*/  LEA R18, R19, R18, 0x3 ;  /* 0x0000001213127211 */ /* 0x000fe400078e18ff */
[----:B0-----:R-:W-:-:S04]  /*03d0*/  IADD3 R2, P0, PT, R2, 0x20, RZ ;  /* 0x0000002002027810 */ /* 0x001fc80007f1e0ff */
[----:B------:R-:W-:Y:S01]  /*03e0*/  IADD3.X R3, PT, PT, RZ, R3, RZ, P0, !PT ;  /* 0x00000003ff037210 */ /* 0x000fe200007fe4ff */
[----:B--2---:R-:W-:-:S04]  /*03f0*/  FFMA R17, R21, R17, R20 ;  /* 0x0000001115117223 */ /* 0x004fc80000000014 */
[----:B-----5:R-:W-:-:S04]  /*0400*/  FADD R20, R14, R17 ;  /* 0x000000110e147221 */ /* 0x020fc80000000000 */
[----:B---3--:R-:W-:-:S04]  /*0410*/  FFMA R23, R23, R22, R20 ;  /* 0x0000001617177223 */ /* 0x008fc80000000014 */
[----:B------:R-:W-:-:S04]  /*0420*/  FADD R20, R14, R23 ;  /* 0x000000170e147221 */ /* 0x000fc80000000000 */
[----:B----4-:R-:W-:-:S04]  /*0430*/  FFMA R25, R25, R24, R20 ;  /* 0x0000001819197223 */ /* 0x010fc80000000014 */
[----:B------:R-:W-:-:S04]  /*0440*/  FADD R25, R14, R25 ;  /* 0x000000190e197221 */ /* 0x000fc80000000000 */
[----:B------:R-:W-:-:S04]  /*0450*/  FFMA R25, R26, R27, R25 ;  /* 0x0000001b1a197223 */ /* 0x000fc80000000019 */
        /* <DEDUP_REMOVED lines=8> */
[----:B------:R-:W-:Y:S01]  /*04e0*/  FADD R20, R14, R5 ;  /* 0x000000050e147221 */ /* 0x000fe20000000000 */
[----:B------:R-:W-:Y:S06]  /*04f0*/  BRA.U UP1, `(.L_x_3) ;  /* 0xfffffffd01407547 */ /* 0x000fec000b83ffff */
.L_x_2:
[----:B------:R-:W-:Y:S05]  /*0500*/  BRA.U !UP0, `(.L_x_1) ;  /* 0x00000005082c7547 */ /* 0x000fea000b800000 */
[----:B------:R-:W-:Y:S02]  /*0510*/  UISETP.GE.U32.AND UP0, UPT, UR6, 0x4, UPT ;  /* 0x000000040600788c */ /* 0x000fe4000bf06070 */
[----:B------:R-:W-:-:S04]  /*0520*/  ULOP3.LUT UR7, UR5, 0x3, URZ, 0xc0, !UPT ;  /* 0x0000000305077892 */ /* 0x000fc8000f8ec0ff */
[----:B------:R-:W-:-:S03]  /*0530*/  UISETP.NE.AND UP1, UPT, UR7, URZ, UPT ;  /* 0x000000ff0700728c */ /* 0x000fc6000bf25270 */
[----:B------:R-:W-:Y:S08]  /*0540*/  BRA.U !UP0, `(.L_x_4) ;  /* 0x0000000108807547 */ /* 0x000ff0000b800000 */
[----:B------:R-:W0:Y:S01]  /*0550*/  LDC R4, c[0x0][0x39c] ;  /* 0x0000e700ff047b82 */ /* 0x000e220000000800 */
[----:B------:R-:W1:Y:S01]  /*0560*/  LDCU.64 UR10, c[0x0][0x388] ;  /* 0x00007100ff0a77ac */ /* 0x000e620008000a00 */
[C---:B------:R-:W-:Y:S02]  /*0570*/  IADD3 R3, PT, PT, R16.reuse, UR4, RZ ;  /* 0x0000000410037c10 */ /* 0x040fe4000fffe0ff */
[----:B------:R-:W-:-:S04]  /*0580*/  IADD3 R10, P0, PT, R16, UR4, RZ ;  /* 0x00000004100a7c10 */ /* 0x000fc8000ff1e0ff */
[----:B------:R-:W2:Y:S08]  /*0590*/  LDC.64 R6, c[0x0][0x388] ;  /* 0x0000e200ff067b82 */ /* 0x000eb00000000a00 */
[----:B------:R-:W3:Y:S01]  /*05a0*/  LDC.64 R8, c[0x0][0x390] ;  /* 0x0000e400ff087b82 */ /* 0x000ee20000000a00 */
[----:B0-----:R-:W-:Y:S02]  /*05b0*/  IMAD R5, R4, UR4, R15 ;  /* 0x0000000404057c24 */ /* 0x001fe4000f8e020f */
[----:B--2---:R-:W-:Y:S01]  /*05c0*/  IMAD.WIDE.U32 R6, R3, 0x4, R6 ;  /* 0x0000000403067825 */ /* 0x004fe200078e0006 */
[----:B------:R-:W-:-:S02]  /*05d0*/  IADD3.X R3, PT, PT, RZ, RZ, RZ, P0, !PT ;  /* 0x000000ffff037210 */ /* 0x000fc400007fe4ff */
[----:B-1----:R-:W-:-:S03]  /*05e0*/  LEA R2, P0, R10, UR10, 0x2 ;  /* 0x0000000a0a027c11 */ /* 0x002fc6000f8010ff */
[----:B------:R-:W2:Y:S01]  /*05f0*/  LDG.E R7, desc[UR8][R6.64] ;  /* 0x0000000806077981 */ /* 0x000ea2000c1e1900 */
[----:B---3--:R-:W-:Y:S01]  /*0600*/  IMAD.WIDE R8, R5, 0x4, R8 ;  /* 0x0000000405087825 */ /* 0x008fe200078e0208 */
[----:B------:R-:W-:-:S04]  /*0610*/  LEA.HI.X R3, R10, UR11, R3, 0x2, P0 ;  /* 0x0000000b0a037c11 */ /* 0x000fc800080f1403 */
[----:B------:R-:W2:Y:S01]  /*0620*/  LDG.E R17, desc[UR8][R8.64] ;  /* 0x0000000808117981 */ /* 0x000ea2000c1e1900 */
[----:B------:R-:W-:-:S03]  /*0630*/  IMAD.WIDE R10, R4, 0x4, R8 ;  /* 0x00000004040a7825 */ /* 0x000fc600078e0208 */
[----:B------:R-:W3:Y:S04]  /*0640*/  LDG.E R18, desc[UR8][R2.64+0x4] ;  /* 0x0000040802127981 */ /* 0x000ee8000c1e1900 */
[----:B------:R-:W3:Y:S01]  /*0650*/  LDG.E R19, desc[UR8][R10.64] ;  /* 0x000000080a137981 */ /* 0x000ee2000c1e1900 */
[----:B------:R-:W-:-:S03]  /*0660*/  IMAD.WIDE R12, R4, 0x4, R10 ;  /* 0x00000004040c7825 */ /* 0x000fc600078e020a */
[----:B------:R-:W4:Y:S04]  /*0670*/  LDG.E R22, desc[UR8][R2.64+0x8] ;  /* 0x0000080802167981 */ /* 0x000f28000c1e1900 */
[----:B------:R-:W4:Y:S01]  /*0680*/  LDG.E R21, desc[UR8][R12.64] ;  /* 0x000000080c157981 */ /* 0x000f22000c1e1900 */
[----:B------:R-:W-:-:S03]  /*0690*/  IMAD.WIDE R4, R4, 0x4, R12 ;  /* 0x0000000404047825 */ /* 0x000fc600078e020c */
[----:B------:R-:W4:Y:S04]  /*06a0*/  LDG.E R24, desc[UR8][R2.64+0xc] ;  /* 0x00000c0802187981 */ /* 0x000f28000c1e1900 */
[----:B------:R-:W4:Y:S01]  /*06b0*/  LDG.E R4, desc[UR8][R4.64] ;  /* 0x0000000804047981 */ /* 0x000f22000c1e1900 */
[----:B------:R-:W-:Y:S01]  /*06c0*/  UIADD3 UR4, UPT, UPT, UR4, 0x4, URZ ;  /* 0x0000000404047890 */ /* 0x000fe2000fffe0ff */
[----:B--2---:R-:W-:-:S04]  /*06d0*/  FFMA R7, R7, R17, R20 ;  /* 0x0000001107077223 */ /* 0x004fc80000000014 */
[----:B-----5:R-:W-:-:S04]  /*06e0*/  FADD R7, R14, R7 ;  /* 0x000000070e077221 */ /* 0x020fc80000000000 */
[----:B---3--:R-:W-:-:S04]  /*06f0*/  FFMA R7, R18, R19, R7 ;  /* 0x0000001312077223 */ /* 0x008fc80000000007 */
[----:B------:R-:W-:-:S04]  /*0700*/  FADD R7, R14, R7 ;  /* 0x000000070e077221 */ /* 0x000fc80000000000 */
[----:B----4-:R-:W-:-:S04]  /*0710*/  FFMA R7, R22, R21, R7 ;  /* 0x0000001516077223 */ /* 0x010fc80000000007 */
[----:B------:R-:W-:-:S04]  /*0720*/  FADD R7, R14, R7 ;  /* 0x000000070e077221 */ /* 0x000fc80000000000 */
[----:B------:R-:W-:-:S04]  /*0730*/  FFMA R7, R24, R4, R7 ;  /* 0x0000000418077223 */ /* 0x000fc80000000007 */
[----:B------:R-:W-:-:S07]  /*0740*/  FADD R20, R14, R7 ;  /* 0x000000070e147221 */ /* 0x000fce0000000000 */
.L_x_4:
[----:B------:R-:W-:Y:S05]  /*0750*/  BRA.U !UP1, `(.L_x_1) ;  /* 0x0000000109987547 */ /* 0x000fea000b800000 */
[----:B------:R-:W-:Y:S02]  /*0760*/  UISETP.NE.AND UP0, UPT, UR7, 0x1, UPT ;  /* 0x000000010700788c */ /* 0x000fe4000bf05270 */
[----:B------:R-:W-:-:S04]  /*0770*/  ULOP3.LUT UR5, UR5, 0x1, URZ, 0xc0, !UPT ;  /* 0x0000000105057892 */ /* 0x000fc8000f8ec0ff */
[----:B------:R-:W-:-:S03]  /*0780*/  UISETP.NE.U32.AND UP1, UPT, UR5, 0x1, UPT ;  /* 0x000000010500788c */ /* 0x000fc6000bf25070 */
[----:B------:R-:W-:Y:S08]  /*0790*/  BRA.U !UP0, `(.L_x_5) ;  /* 0x0000000108587547 */ /* 0x000ff0000b800000 */
[----:B------:R-:W0:Y:S01]  /*07a0*/  LDC R8, c[0x0][0x39c] ;  /* 0x0000e700ff087b82 */ /* 0x000e220000000800 */
[----:B------:R-:W1:Y:S01]  /*07b0*/  LDCU.64 UR6, c[0x0][0x388] ;  /* 0x00007100ff0677ac */ /* 0x000e620008000a00 */
[C---:B------:R-:W-:Y:S02]  /*07c0*/  IADD3 R7, PT, PT, R16.reuse, UR4, RZ ;  /* 0x0000000410077c10 */ /* 0x040fe4000fffe0ff */
[----:B------:R-:W-:-:S04]  /*07d0*/  IADD3 R11, P0, PT, R16, UR4, RZ ;  /* 0x00000004100b7c10 */ /* 0x000fc8000ff1e0ff */
[----:B------:R-:W2:Y:S01]  /*07e0*/  LDC.64 R2, c[0x0][0x388] ;  /* 0x0000e200ff027b82 */ /* 0x000ea20000000a00 */
[----:B------:R-:W-:-:S07]  /*07f0*/  IADD3.X R12, PT, PT, RZ, RZ, RZ, P0, !PT ;  /* 0x000000ffff0c7210 */ /* 0x000fce00007fe4ff */
[----:B------:R-:W3:Y:S01]  /*0800*/  LDC.64 R4, c[0x0][0x390] ;  /* 0x0000e400ff047b82 */ /* 0x000ee20000000a00 */
[----:B-1----:R-:W-:Y:S01]  /*0810*/  LEA R6, P0, R11, UR6, 0x2 ;  /* 0x000000060b067c11 */ /* 0x002fe2000f8010ff */
[----:B0-----:R-:W-:Y:S02]  /*0820*/  IMAD R9, R8, UR4, R15 ;  /* 0x0000000408097c24 */ /* 0x001fe4000f8e020f */
[----:B--2---:R-:W-:-:S04]  /*0830*/  IMAD.WIDE.U32 R2, R7, 0x4, R2 ;  /* 0x0000000407027825 */ /* 0x004fc800078e0002 */
[----:B---3--:R-:W-:Y:S02]  /*0840*/  IMAD.WIDE R4, R9, 0x4, R4 ;  /* 0x0000000409047825 */ /* 0x008fe400078e0204 */
[----:B------:R-:W2:Y:S01]  /*0850*/  LDG.E R3, desc[UR8][R2.64] ;  /* 0x0000000802037981 */ /* 0x000ea2000c1e1900 */
[----:B------:R-:W-:-:S03]  /*0860*/  LEA.HI.X R7, R11, UR7, R12, 0x2, P0 ;  /* 0x000000070b077c11 */ /* 0x000fc600080f140c */
[----:B------:R-:W2:Y:S01]  /*0870*/  LDG.E R10, desc[UR8][R4.64] ;  /* 0x00000008040a7981 */ /* 0x000ea2000c1e1900 */
[----:B------:R-:W-:-:S03]  /*0880*/  IMAD.WIDE R8, R8, 0x4, R4 ;  /* 0x0000000408087825 */ /* 0x000fc600078e0204 */
[----:B------:R-:W3:Y:S04]  /*0890*/  LDG.E R6, desc[UR8][R6.64+0x4] ;  /* 0x0000040806067981 */ /* 0x000ee8000c1e1900 */
[----:B------:R-:W3:Y:S01]  /*08a0*/  LDG.E R8, desc[UR8][R8.64] ;  /* 0x0000000808087981 */ /* 0x000ee2000c1e1900 */
[----:B------:R-:W-:Y:S01]  /*08b0*/  UIADD3 UR4, UPT, UPT, UR4, 0x2, URZ ;  /* 0x0000000204047890 */ /* 0x000fe2000fffe0ff */
[----:B--2---:R-:W-:-:S04]  /*08c0*/  FFMA R11, R3, R10, R20 ;  /* 0x0000000a030b7223 */ /* 0x004fc80000000014 */
[----:B-----5:R-:W-:-:S04]  /*08d0*/  FADD R11, R14, R11 ;  /* 0x0000000b0e0b7221 */ /* 0x020fc80000000000 */
[----:B---3--:R-:W-:-:S04]  /*08e0*/  FFMA R11, R6, R8, R11 ;  /* 0x00000008060b7223 */ /* 0x008fc8000000000b */
[----:B------:R-:W-:-:S07]  /*08f0*/  FADD R20, R14, R11 ;  /* 0x0000000b0e147221 */ /* 0x000fce0000000000 */
.L_x_5:
[----:B------:R-:W-:Y:S05]  /*0900*/  BRA.U UP1, `(.L_x_1) ;  /* 0x00000001012c7547 */ /* 0x000fea000b800000 */
[----:B------:R-:W0:Y:S01]  /*0910*/  LDC R6, c[0x0][0x39c] ;  /* 0x0000e700ff067b82 */ /* 0x000e220000000800 */
[----:B------:R-:W-:-:S07]  /*0920*/  IADD3 R7, PT, PT, R16, UR4, RZ ;  /* 0x0000000410077c10 */ /* 0x000fce000fffe0ff */
[----:B------:R-:W1:Y:S08]  /*0930*/  LDC.64 R2, c[0x0][0x388] ;  /* 0x0000e200ff027b82 */ /* 0x000e700000000a00 */
[----:B------:R-:W2:Y:S01]  /*0940*/  LDC.64 R4, c[0x0][0x390] ;  /* 0x0000e400ff047b82 */ /* 0x000ea20000000a00 */
[----:B0-----:R-:W-:Y:S02]  /*0950*/  IMAD R9, R6, UR4, R15 ;  /* 0x0000000406097c24 */ /* 0x001fe4000f8e020f */
[----:B-1----:R-:W-:-:S06]  /*0960*/  IMAD.WIDE.U32 R2, R7, 0x4, R2 ;  /* 0x0000000407027825 */ /* 0x002fcc00078e0002 */
[----:B------:R-:W3:Y:S01]  /*0970*/  LDG.E R3, desc[UR8][R2.64] ;  /* 0x0000000802037981 */ /* 0x000ee2000c1e1900 */
[----:B--2---:R-:W-:-:S06]  /*0980*/  IMAD.WIDE R4, R9, 0x4, R4 ;  /* 0x0000000409047825 */ /* 0x004fcc00078e0204 */
[----:B------:R-:W3:Y:S02]  /*0990*/  LDG.E R4, desc[UR8][R4.64] ;  /* 0x0000000804047981 */ /* 0x000ee4000c1e1900 */
[----:B---3--:R-:W-:-:S04]  /*09a0*/  FFMA R7, R3, R4, R20 ;  /* 0x0000000403077223 */ /* 0x008fc80000000014 */
[----:B-----5:R-:W-:-:S07]  /*09b0*/  FADD R20, R14, R7 ;  /* 0x000000070e147221 */ /* 0x020fce0000000000 */
.L_x_1:
[----:B------:R-:W0:Y:S01]  /*09c0*/  LDC.64 R2, c[0x0][0x380] ;  /* 0x0000e000ff027b82 */ /* 0x000e220000000a00 */
[----:B------:R-:W1:Y:S02]  /*09d0*/  LDCU UR4, c[0x0][0x39c] ;  /* 0x00007380ff0477ac */ /* 0x000e640008000800 */
[----:B-1----:R-:W-:-:S04]  /*09e0*/  IMAD R15, R0, UR4, R15 ;  /* 0x00000004000f7c24 */ /* 0x002fc8000f8e020f */
[----:B0-----:R-:W-:-:S05]  /*09f0*/  IMAD.WIDE R2, R15, 0x4, R2 ;  /* 0x000000040f027825 */ /* 0x001fca00078e0202 */
[----:B------:R-:W-:Y:S01]  /*0a00*/  STG.E desc[UR8][R2.64], R20 ;  /* 0x0000001402007986 */ /* 0x000fe2000c101908 */
[----:B------:R-:W-:Y:S05]  /*0a10*/  EXIT ;  /* 0x000000000000794d */ /* 0x000fea0003800000 */
.L_x_6:
        /* <DEDUP_REMOVED lines=14> */
.L_x_22:


//--------------------- .text._Z17matrix_mul_kernelPfS_S_ii --------------------------
	.section	.text._Z17matrix_mul_kernelPfS_S_ii,"ax",@progbits
	.align	128
        .global         _Z17matrix_mul_kernelPfS_S_ii
        .type           _Z17matrix_mul_kernelPfS_S_ii,@function
        .size           _Z17matrix_mul_kernelPfS_S_ii,(.L_x_23 - _Z17matrix_mul_kernelPfS_S_ii)
        .other          _Z17matrix_mul_kernelPfS_S_ii,@"STO_CUDA_ENTRY STV_DEFAULT"
_Z17matrix_mul_kernelPfS_S_ii:
.text._Z17matrix_mul_kernelPfS_S_ii:
        /* <DEDUP_REMOVED lines=14> */
[----:B------:R-:W-:Y:S02]  /*00e0*/  UISETP.GE.U32.AND UP1, UPT, UR5, 0x8, UPT ;  /* 0x000000080500788c */ /* 0x000fe4000bf26070 */
[----:B------:R-:W-:Y:S01]  /*00f0*/  IMAD R14, R0, UR5, RZ ;  /* 0x00000005000e7c24 */ /* 0x000fe2000f8e02ff */
[----:B------:R-:W-:Y:S01]  /*0100*/  ULOP3.LUT UR6, UR5, 0x7, URZ, 0xc0, !UPT ;  /* 0x0000000705067892 */ /* 0x000fe2000f8ec0ff */
[----:B------:R-:W-:Y:S01]  /*0110*/  MOV R17, RZ ;  /* 0x000000ff00117202 */ /* 0x000fe20000000f00 */
[----:B------:R-:W-:Y:S02]  /*0120*/  UMOV UR4, URZ ;  /* 0x000000ff00047c82 */ /* 0x000fe40008000000 */
[----:B------:R-:W-:Y:S02]  /*0130*/  UISETP.NE.AND UP0, UPT, UR6, URZ, UPT ;  /* 0x000000ff0600728c */ /* 0x000fe4000bf05270 */
[----:B------:R-:W-:Y:S09]  /*0140*/  BRA.U !UP1, `(.L_x_8) ;  /* 0x0000000109c47547 */ /* 0x000ff2000b800000 */
        /* <DEDUP_REMOVED lines=8> */
.L_x_9:
[----:B------:R-:W0:Y:S01]  /*01d0*/  LDC.64 R10, c[0x0][0x390] ;  /* 0x0000e400ff0a7b82 */ /* 0x000e220000000a00 */
[----:B------:R-:W-:-:S05]  /*01e0*/  MOV R2, R4 ;  /* 0x0000000400027202 */ /* 0x000fca0000000f00 */
[----:B------:R-:W2:Y:S02]  /*01f0*/  LDG.E R18, desc[UR8][R2.64+-0x10] ;  /* 0xfffff00802127981 */ /* 0x000ea4000c1e1900 */
[----:B------:R-:W1:Y:S02]  /*0200*/  LDC R19, c[0x0][0x39c] ;  /* 0x0000e700ff137b82 */ /* 0x000e640000000800 */
[----:B------:R-:W3:Y:S04]  /*0210*/  LDG.E R22, desc[UR8][R2.64+-0xc] ;  /* 0xfffff40802167981 */ /* 0x000ee8000c1e1900 */
[----:B------:R-:W4:Y:S04]  /*0220*/  LDG.E R23, desc[UR8][R2.64+-0x8] ;  /* 0xfffff80802177981 */ /* 0x000f28000c1e1900 */
[----:B------:R-:W5:Y:S04]  /*0230*/  LDG.E R25, desc[UR8][R2.64+-0x4] ;  /* 0xfffffc0802197981 */ /* 0x000f68000c1e1900 */
[----:B------:R-:W5:Y:S01]  /*0240*/  LDG.E R26, desc[UR8][R2.64] ;  /* 0x00000008021a7981 */ /* 0x000f62000c1e1900 */
[----:B0-----:R-:W-:-:S05]  /*0250*/  IMAD.WIDE R10, R16, 0x4, R10 ;  /* 0x00000004100a7825 */ /* 0x001fca00078e020a */
[----:B------:R0:W2:Y:S01]  /*0260*/  LDG.E R20, desc[UR8][R10.64] ;  /* 0x000000080a147981 */ /* 0x0000a2000c1e1900 */
[----:B-1----:R-:W-:-:S05]  /*0270*/  IMAD.WIDE R28, R19, 0x4, R10 ;  /* 0x00000004131c7825 */ /* 0x002fca00078e020a */
[----:B------:R-:W3:Y:S01]  /*0280*/  LDG.E R21, desc[UR8][R28.64] ;  /* 0x000000081c157981 */ /* 0x000ee2000c1e1900 */
[----:B------:R-:W-:-:S05]  /*0290*/  IMAD.WIDE R12, R19, 0x4, R28 ;  /* 0x00000004130c7825 */ /* 0x000fca00078e021c */
[----:B------:R1:W4:Y:S01]  /*02a0*/  LDG.E R24, desc[UR8][R12.64] ;  /* 0x000000080c187981 */ /* 0x000322000c1e1900 */
[----:B------:R-:W-:-:S03]  /*02b0*/  IMAD.WIDE R8, R19, 0x4, R12 ;  /* 0x0000000413087825 */ /* 0x000fc600078e020c */
[----:B------:R-:W5:Y:S01]  /*02c0*/  LDG.E R28, desc[UR8][R2.64+0x4] ;  /* 0x00000408021c7981 */ /* 0x000f62000c1e1900 */
[----:B------:R-:W-:-:S03]  /*02d0*/  IMAD.WIDE R4, R19, 0x4, R8 ;  /* 0x0000000413047825 */ /* 0x000fc600078e0208 */
[----:B------:R-:W5:Y:S04]  /*02e0*/  LDG.E R29, desc[UR8][R2.64+0x8] ;  /* 0x00000808021d7981 */ /* 0x000f68000c1e1900 */
[----:B------:R-:W5:Y:S01]  /*02f0*/  LDG.E R8, desc[UR8][R8.64] ;  /* 0x0000000808087981 */ /* 0x000f62000c1e1900 */
[----:B------:R-:W-:-:S03]  /*0300*/  IMAD.WIDE R6, R19, 0x4, R4 ;  /* 0x0000000413067825 */ /* 0x000fc600078e0204 */
[----:B------:R1:W5:Y:S01]  /*0310*/  LDG.E R5, desc[UR8][R4.64] ;  /* 0x0000000804057981 */ /* 0x000362000c1e1900 */
[----:B0-----:R-:W-:-:S03]  /*0320*/  IMAD.WIDE R10, R19, 0x4, R6 ;  /* 0x00000004130a7825 */ /* 0x001fc600078e0206 */
[----:B------:R-:W5:Y:S01]  /*0330*/  LDG.E R7, desc[UR8][R6.64] ;  /* 0x0000000806077981 */ /* 0x000f62000c1e1900 */
[----:B-1----:R-:W-:-:S03]  /*0340*/  IMAD.WIDE R12, R19, 0x4, R10 ;  /* 0x00000004130c7825 */ /* 0x002fc600078e020a */
[----:B------:R-:W5:Y:S04]  /*0350*/  LDG.E R27, desc[UR8][R10.64] ;  /* 0x000000080a1b7981 */ /* 0x000f68000c1e1900 */
[----:B------:R0:W5:Y:S04]  /*0360*/  LDG.E R9, desc[UR8][R2.64+0xc] ;  /* 0x00000c0802097981 */ /* 0x000168000c1e1900 */
[----:B------:R-:W5:Y:S01]  /*0370*/  LDG.E R12, desc[UR8][R12.64] ;  /* 0x000000080c0c7981 */ /* 0x000f62000c1e1900 */
[----:B------:R-:W-:-:S04]  /*0380*/  UIADD3 UR7, UPT, UPT, UR7, 0x8, URZ ;  /* 0x0000000807077890 */ /* 0x000fc8000fffe0ff */
[----:B------:R-:W-:Y:S01]  /*0390*/  UISETP.NE.AND UP1, UPT, UR7, URZ, UPT ;  /* 0x000000ff0700728c */ /* 0x000fe2000bf25270 */
[----:B------:R-:W-:Y:S02]  /*03a0*/  IADD3 R4, P0, PT, R2, 0x20, RZ ;  /* 0x0000002002047810 */ /* 0x000fe40007f1e0ff */
[----:B------:R-:W-:Y:S02]  /*03b0*/  LEA R16, R19, R16, 0x3 ;  /* 0x0000001013107211 */ /* 0x000fe400078e18ff */
[----:B0-----:R-:W-:Y:S01]  /*03c0*/  IADD3.X R3, PT, PT, RZ, R3, RZ, P0, !PT ;  /* 0x00000003ff037210 */ /* 0x001fe200007fe4ff */
[----:B--2---:R-:W-:-:S04]  /*03d0*/  FFMA R17, R18, R20, R17 ;  /* 0x0000001412117223 */ /* 0x004fc80000000011 */
[----:B---3--:R-:W-:-:S04]  /*03e0*/  FFMA R22, R22, R21, R17 ;  /* 0x0000001516167223 */ /* 0x008fc80000000011 */
[----:B----4-:R-:W-:-:S04]  /*03f0*/  FFMA R22, R23, R24, R22 ;  /* 0x0000001817167223 */ /* 0x010fc80000000016 */
[----:B-----5:R-:W-:-:S04]  /*0400*/  FFMA R25, R25, R8, R22 ;  /* 0x0000000819197223 */ /* 0x020fc80000000016 */
[----:B------:R-:W-:-:S04]  /*0410*/  FFMA R5, R26, R5, R25 ;  /* 0x000000051a057223 */ /* 0x000fc80000000019 */
[----:B------:R-:W-:-:S04]  /*0420*/  FFMA R28, R28, R7, R5 ;  /* 0x000000071c1c7223 */ /* 0x000fc80000000005 */
[----:B------:R-:W-:-:S04]  /*0430*/  FFMA R28, R29, R27, R28 ;  /* 0x0000001b1d1c7223 */ /* 0x000fc8000000001c */
[----:B------:R-:W-:Y:S01]  /*0440*/  FFMA R17, R9, R12, R28 ;  /* 0x0000000c09117223 */ /* 0x000fe2000000001c */
[----:B------:R-:W-:Y:S06]  /*0450*/  BRA.U UP1, `(.L_x_9) ;  /* 0xfffffffd015c7547 */ /* 0x000fec000b83ffff */
.L_x_8:
        /* <DEDUP_REMOVED lines=11> */
[----:B0-----:R-:W-:-:S04]  /*0510*/  IMAD R9, R13, UR4, R15 ;  /* 0x000000040d097c24 */ /* 0x001fc8000f8e020f */
[----:B--2---:R-:W-:-:S04]  /*0520*/  IMAD.WIDE R6, R9, 0x4, R6 ;  /* 0x0000000409067825 */ /* 0x004fc800078e0206 */
[----:B------:R-:W-:Y:S02]  /*0530*/  IMAD.WIDE R8, R13, 0x4, R6 ;  /* 0x000000040d087825 */ /* 0x000fe400078e0206 */
[----:B------:R-:W2:Y:S02]  /*0540*/  LDG.E R6, desc[UR8][R6.64] ;  /* 0x0000000806067981 */ /* 0x000ea4000c1e1900 */
[----:B---3--:R-:W-:Y:S01]  /*0550*/  IMAD.WIDE.U32 R4, R3, 0x4, R4 ;  /* 0x0000000403047825 */ /* 0x008fe200078e0004 */
[----:B------:R-:W-:Y:S02]  /*0560*/  IADD3.X R3, PT, PT, RZ, RZ, RZ, P0, !PT ;  /* 0x000000ffff037210 */ /* 0x000fe400007fe4ff */
[----:B-1----:R-:W-:-:S03]  /*0570*/  LEA R2, P0, R10, UR10, 0x2 ;  /* 0x0000000a0a027c11 */ /* 0x002fc6000f8010ff */
[----:B------:R-:W2:Y:S01]  /*0580*/  LDG.E R4, desc[UR8][R4.64] ;  /* 0x0000000804047981 */ /* 0x000ea2000c1e1900 */
[----:B------:R-:W-:Y:S01]  /*0590*/  LEA.HI.X R3, R10, UR11, R3, 0x2, P0 ;  /* 0x0000000b0a037c11 */ /* 0x000fe200080f1403 */
[C---:B------:R-:W-:Y:S02]  /*05a0*/  IMAD.WIDE R10, R13.reuse, 0x4, R8 ;  /* 0x000000040d0a7825 */ /* 0x040fe400078e0208 */
[----:B------:R-:W3:Y:S04]  /*05b0*/  LDG.E R8, desc[UR8][R8.64] ;  /* 0x0000000808087981 */ /* 0x000ee8000c1e1900 */
[----:B------:R-:W3:Y:S01]  /*05c0*/  LDG.E R16, desc[UR8][R2.64+0x4] ;  /* 0x0000040802107981 */ /* 0x000ee2000c1e1900 */
[----:B------:R-:W-:-:S03]  /*05d0*/  IMAD.WIDE R12, R13, 0x4, R10 ;  /* 0x000000040d0c7825 */ /* 0x000fc600078e020a */
[----:B------:R-:W4:Y:S04]  /*05e0*/  LDG.E R18, desc[UR8][R10.64] ;  /* 0x000000080a127981 */ /* 0x000f28000c1e1900 */
[----:B------:R-:W4:Y:S04]  /*05f0*/  LDG.E R19, desc[UR8][R2.64+0x8] ;  /* 0x0000080802137981 */ /* 0x000f28000c1e1900 */
[----:B------:R-:W5:Y:S04]  /*0600*/  LDG.E R21, desc[UR8][R2.64+0xc] ;  /* 0x00000c0802157981 */ /* 0x000f68000c1e1900 */
[----:B------:R-:W5:Y:S01]  /*0610*/  LDG.E R12, desc[UR8][R12.64] ;  /* 0x000000080c0c7981 */ /* 0x000f62000c1e1900 */
[----:B------:R-:W-:Y:S01]  /*0620*/  UIADD3 UR4, UPT, UPT, UR4, 0x4, URZ ;  /* 0x0000000404047890 */ /* 0x000fe2000fffe0ff */
[----:B--2---:R-:W-:-:S04]  /*0630*/  FFMA R17, R4, R6, R17 ;  /* 0x0000000604117223 */ /* 0x004fc80000000011 */
[----:B---3--:R-:W-:-:S04]  /*0640*/  FFMA R16, R16, R8, R17 ;  /* 0x0000000810107223 */ /* 0x008fc80000000011 */
[----:B----4-:R-:W-:-:S04]  /*0650*/  FFMA R16, R19, R18, R16 ;  /* 0x0000001213107223 */ /* 0x010fc80000000010 */
[----:B-----5:R-:W-:-:S07]  /*0660*/  FFMA R17, R21, R12, R16 ;  /* 0x0000000c15117223 */ /* 0x020fce0000000010 */
.L_x_10:
        /* <DEDUP_REMOVED lines=13> */
[----:B---3--:R-:W-:Y:S01]  /*0740*/  IMAD.WIDE.U32 R2, R7, 0x4, R2 ;  /* 0x0000000407027825 */ /* 0x008fe200078e0002 */
[----:B------:R-:W-:Y:S02]  /*0750*/  IADD3.X R7, PT, PT, RZ, RZ, RZ, P0, !PT ;  /* 0x000000ffff077210 */ /* 0x000fe400007fe4ff */
[----:B-1----:R-:W-:Y:S01]  /*0760*/  LEA R6, P0, R10, UR6, 0x2 ;  /* 0x000000060a067c11 */ /* 0x002fe2000f8010ff */
[----:B------:R-:W-:Y:S02]  /*0770*/  IMAD.WIDE R8, R8, 0x4, R4 ;  /* 0x0000000408087825 */ /* 0x000fe400078e0204 */
[----:B------:R-:W2:Y:S01]  /*0780*/  LDG.E R2, desc[UR8][R2.64] ;  /* 0x0000000802027981 */ /* 0x000ea2000c1e1900 */
[----:B------:R-:W-:-:S03]  /*0790*/  LEA.HI.X R7, R10, UR7, R7, 0x2, P0 ;  /* 0x000000070a077c11 */ /* 0x000fc600080f1407 */
[----:B------:R-:W2:Y:S04]  /*07a0*/  LDG.E R4, desc[UR8][R4.64] ;  /* 0x0000000804047981 */ /* 0x000ea8000c1e1900 */
[----:B------:R-:W3:Y:S04]  /*07b0*/  LDG.E R6, desc[UR8][R6.64+0x4] ;  /* 0x0000040806067981 */ /* 0x000ee8000c1e1900 */
[----:B------:R-:W3:Y:S01]  /*07c0*/  LDG.E R8, desc[UR8][R8.64] ;  /* 0x0000000808087981 */ /* 0x000ee2000c1e1900 */
[----:B------:R-:W-:Y:S01]  /*07d0*/  UIADD3 UR4, UPT, UPT, UR4, 0x2, URZ ;  /* 0x0000000204047890 */ /* 0x000fe2000fffe0ff */
[----:B--2---:R-:W-:-:S04]  /*07e0*/  FFMA R17, R2, R4, R17 ;  /* 0x0000000402117223 */ /* 0x004fc80000000011 */
[----:B---3--:R-:W-:-:S07]  /*07f0*/  FFMA R17, R6, R8, R17 ;  /* 0x0000000806117223 */ /* 0x008fce0000000011 */
.L_x_11:
        /* <DEDUP_REMOVED lines=10> */
[----:B---3--:R-:W-:-:S07]  /*08a0*/  FFMA R17, R2, R4, R17 ;  /* 0x0000000402117223 */ /* 0x008fce0000000011 */
.L_x_7:
[----:B------:R-:W0:Y:S01]  /*08b0*/  LDC.64 R2, c[0x0][0x380] ;  /* 0x0000e000ff027b82 */ /* 0x000e220000000a00 */
[----:B------:R-:W1:Y:S02]  /*08c0*/  LDCU UR4, c[0x0][0x39c] ;  /* 0x00007380ff0477ac */ /* 0x000e640008000800 */
[----:B-1----:R-:W-:-:S04]  /*08d0*/  IMAD R15, R0, UR4, R15 ;  /* 0x00000004000f7c24 */ /* 0x002fc8000f8e020f */
[----:B0-----:R-:W-:-:S05]  /*08e0*/  IMAD.WIDE R2, R15, 0x4, R2 ;  /* 0x000000040f027825 */ /* 0x001fca00078e0202 */
[----:B------:R-:W-:Y:S01]  /*08f0*/  STG.E desc[UR8][R2.64], R17 ;  /* 0x0000001102007986 */ /* 0x000fe2000c101908 */
[----:B------:R-:W-:Y:S05]  /*0900*/  EXIT ;  /* 0x000000000000794d */ /* 0x000fea0003800000 */
.L_x_12:
        /* <DEDUP_REMOVED lines=15> */
.L_x_23:


//--------------------- .text._Z14sigmoid_kernelPfii --------------------------
	.section	.text._Z14sigmoid_kernelPfii,"ax",@progbits
	.align	128
        .global         _Z14sigmoid_kernelPfii
        .type           _Z14sigmoid_kernelPfii,@function
        .size           _Z14sigmoid_kernelPfii,(.L_x_20 - _Z14sigmoid_kernelPfii)
        .other          _Z14sigmoid_kernelPfii,@"STO_CUDA_ENTRY STV_DEFAULT"
_Z14sigmoid_kernelPfii:
.text._Z14sigmoid_kernelPfii:
[----:B------:R-:W-:Y:S01]  /*0000*/  LDC R1, c[0x0][0x37c] ;  /* 0x0000df00ff017b82 */ /* 0x000fe20000000800 */
[----:B------:R-:W0:Y:S07]  /*0010*/  S2R R2, SR_TID.X ;  /* 0x0000000000027919 */ /* 0x000e2e0000002100 */
[----:B------:R-:W1:Y:S01]  /*0020*/  LDC R0, c[0x0][0x364] ;  /* 0x0000d900ff007b82 */ /* 0x000e620000000800 */
[----:B------:R-:W2:Y:S01]  /*0030*/  LDCU.64 UR6, c[0x0][0x388] ;  /* 0x00007100ff0677ac */ /* 0x000ea20008000a00 */
[----:B------:R-:W1:Y:S06]  /*0040*/  S2R R3, SR_TID.Y ;  /* 0x0000000000037919 */ /* 0x000e6c0000002200 */
[----:B------:R-:W0:Y:S08]  /*0050*/  S2UR UR5, SR_CTAID.X ;  /* 0x00000000000579c3 */ /* 0x000e300000002500 */
[----:B------:R-:W0:Y:S08]  /*0060*/  LDC R5, c[0x0][0x360] ;  /* 0x0000d800ff057b82 */ /* 0x000e300000000800 */
[----:B------:R-:W1:Y:S01]  /*0070*/  S2UR UR4, SR_CTAID.Y ;  /* 0x00000000000479c3 */ /* 0x000e620000002600 */
        /* <DEDUP_REMOVED lines=8> */
[----:B0-----:R-:W-:-:S05]  /*0100*/  IMAD.WIDE R2, R5, 0x4, R2 ;  /* 0x0000000405027825 */ /* 0x001fca00078e0202 */
[----:B-1----:R-:W2:Y:S01]  /*0110*/  LDG.E R0, desc[UR4][R2.64] ;  /* 0x0000000402007981 */ /* 0x002ea2000c1e1900 */
[----:B------:R-:W-:Y:S01]  /*0120*/  HFMA2 R5, -RZ, RZ, 0.96630859375, -0.0022525787353515625 ;  /* 0x3bbb989dff057431 */ /* 0x000fe200000001ff */
[----:B------:R-:W-:Y:S01]  /*0130*/  MOV R7, 0x437c0000 ;  /* 0x437c000000077802 */ /* 0x000fe20000000f00 */
[----:B------:R-:W-:Y:S03]  /*0140*/  BSSY.RECONVERGENT B0, `(.L_x_13) ;  /* 0x0000018000007945 */ /* 0x000fe60003800200 */
[----:B--2---:R-:W-:-:S04]  /*0150*/  FFMA.SAT R4, R0, -R5, 0.5 ;  /* 0x3f00000000047423 */ /* 0x004fc80000002805 */
[----:B------:R-:W-:-:S04]  /*0160*/  FFMA.RM R4, R4, R7, 12582913 ;  /* 0x4b40000104047423 */ /* 0x000fc80000004007 */
[C---:B------:R-:W-:Y:S01]  /*0170*/  FADD R5, R4.reuse, -12583039 ;  /* 0xcb40007f04057421 */ /* 0x040fe20000000000 */
[----:B------:R-:W-:-:S03]  /*0180*/  IMAD.SHL.U32 R4, R4, 0x800000, RZ ;  /* 0x0080000004047824 */ /* 0x000fc600078e00ff */
[----:B------:R-:W-:-:S04]  /*0190*/  FFMA R5, R0, -1.4426950216293334961, -R5 ;  /* 0xbfb8aa3b00057823 */ /* 0x000fc80000000805 */
[----:B------:R-:W-:-:S04]  /*01a0*/  FFMA R0, R0, -1.925963033500011079e-08, R5 ;  /* 0xb2a5706000007823 */ /* 0x000fc80000000005 */
[----:B------:R-:W0:Y:S02]  /*01b0*/  MUFU.EX2 R5, R0 ;  /* 0x0000000000057308 */ /* 0x000e240000000800 */
[----:B0-----:R-:W-:-:S06]  /*01c0*/  FMUL R12, R4, R5 ;  /* 0x00000005040c7220 */ /* 0x001fcc0000400000 */
[----:B------:R-:W0:Y:S02]  /*01d0*/  F2F.F64.F32 R4, R12 ;  /* 0x0000000c00047310 */ /* 0x000e240000201800 */
[----:B0-----:R-:W-:-:S06]  /*01e0*/  DADD R4, R4, 1 ;  /* 0x3ff0000004047429 */ /* 0x001fcc0000000000 */
[----:B------:R-:W0:Y:S04]  /*01f0*/  MUFU.RCP64H R7, R5 ;  /* 0x0000000500077308 */ /* 0x000e280000001800 */
[----:B------:R-:W-:-:S04]  /*0200*/  IADD3 R6, PT, PT, R5, 0x300402, RZ ;  /* 0x0030040205067810 */ /* 0x000fc80007ffe0ff */
[----:B------:R-:W-:Y:S02]  /*0210*/  FSETP.GEU.AND P0, PT, |R6|, 5.8789094863358348022e-39, PT ;  /* 0x004004020600780b */ /* 0x000fe40003f0e200 */
[----:B0-----:R-:W-:-:S08]  /*0220*/  DFMA R8, -R4, R6, 1 ;  /* 0x3ff000000408742b */ /* 0x001fd00000000106 */
[----:B------:R-:W-:-:S08]  /*0230*/  DFMA R8, R8, R8, R8 ;  /* 0x000000080808722b */ /* 0x000fd00000000008 */
[----:B------:R-:W-:-:S08]  /*0240*/  DFMA R8, R6, R8, R6 ;  /* 0x000000080608722b */ /* 0x000fd00000000006 */
[----:B------:R-:W-:-:S08]  /*0250*/  DFMA R10, -R4, R8, 1 ;  /* 0x3ff00000040a742b */ /* 0x000fd00000000108 */
[----:B------:R-:W-:Y:S01]  /*0260*/  DFMA R8, R8, R10, R8 ;  /* 0x0000000a0808722b */ /* 0x000fe20000000008 */
[----:B------:R-:W-:Y:S10]  /*0270*/  @P0 BRA `(.L_x_14) ;  /* 0x0000000000100947 */ /* 0x000ff40003800000 */
[----:B------:R-:W-:-:S05]  /*0280*/  LOP3.LUT R0, R5, 0x7fffffff, RZ, 0xc0, !PT ;  /* 0x7fffffff05007812 */ /* 0x000fca00078ec0ff */
[----:B------:R-:W-:Y:S01]  /*0290*/  VIADD R8, R0, 0xfff00000 ;  /* 0xfff0000000087836 */ /* 0x000fe20000000000 */
[----:B------:R-:W-:-:S07]  /*02a0*/  MOV R0, 0x2c0 ;  /* 0x000002c000007802 */ /* 0x000fce0000000f00 */
[----:B------:R-:W-:Y:S05]  /*02b0*/  CALL.REL.NOINC `($__internal_0_$__cuda_sm20_dblrcp_rn_slowpath_v3) ;  /* 0x0000000000107944 */ /* 0x000fea0003c00000 */
.L_x_14:
[----:B------:R-:W-:Y:S05]  /*02c0*/  BSYNC.RECONVERGENT B0 ;  /* 0x0000000000007941 */ /* 0x000fea0003800200 */
.L_x_13:
[----:B------:R-:W0:Y:S02]  /*02d0*/  F2F.F32.F64 R9, R8 ;  /* 0x0000000800097310 */ /* 0x000e240000301000 */
[----:B0-----:R-:W-:Y:S01]  /*02e0*/  STG.E desc[UR4][R2.64], R9 ;  /* 0x0000000902007986 */ /* 0x001fe2000c101904 */
[----:B------:R-:W-:Y:S05]  /*02f0*/  EXIT ;  /* 0x000000000000794d */ /* 0x000fea0003800000 */
        .weak           $__internal_0_$__cuda_sm20_dblrcp_rn_slowpath_v3
        .type           $__internal_0_$__cuda_sm20_dblrcp_rn_slowpath_v3,@function
        .size           $__internal_0_$__cuda_sm20_dblrcp_rn_slowpath_v3,(.L_x_20 - $__internal_0_$__cuda_sm20_dblrcp_rn_slowpath_v3)
$__internal_0_$__cuda_sm20_dblrcp_rn_slowpath_v3:
[----:B------:R-:W-:Y:S01]  /*0300*/  DSETP.GTU.AND P0, PT, |R4|, +INF , PT ;  /* 0x7ff000000400742a */ /* 0x000fe20003f0c200 */
[----:B------:R-:W-:-:S13]  /*0310*/  BSSY.RECONVERGENT B1, `(.L_x_15) ;  /* 0x0000023000017945 */ /* 0x000fda0003800200 */
[----:B------:R-:W-:Y:S05]  /*0320*/  @P0 BRA `(.L_x_16) ;  /* 0x00000000007c0947 */ /* 0x000fea0003800000 */
[----:B------:R-:W-:-:S04]  /*0330*/  LOP3.LUT R9, R5, 0x7fffffff, RZ, 0xc0, !PT ;  /* 0x7fffffff05097812 */ /* 0x000fc800078ec0ff */
[----:B------:R-:W-:-:S04]  /*0340*/  IADD3 R6, PT, PT, R9, -0x1, RZ ;  /* 0xffffffff09067810 */ /* 0x000fc80007ffe0ff */
[----:B------:R-:W-:-:S13]  /*0350*/  ISETP.GE.U32.AND P0, PT, R6, 0x7fefffff, PT ;  /* 0x7fefffff0600780c */ /* 0x000fda0003f06070 */
[----:B------:R-:W-:Y:S01]  /*0360*/  @P0 LOP3.LUT R7, R5, 0x7ff00000, RZ, 0x3c, !PT ;  /* 0x7ff0000005070812 */ /* 0x000fe200078e3cff */
[----:B------:R-:W-:Y:S01]  /*0370*/  @P0 IMAD.MOV.U32 R6, RZ, RZ, RZ ;  /* 0x000000ffff060224 */ /* 0x000fe200078e00ff */
[----:B------:R-:W-:Y:S06]  /*0380*/  @P0 BRA `(.L_x_17) ;  /* 0x00000000006c0947 */ /* 0x000fec0003800000 */
[----:B------:R-:W-:-:S13]  /*0390*/  ISETP.GE.U32.AND P0, PT, R9, 0x1000001, PT ;  /* 0x010000010900780c */ /* 0x000fda0003f06070 */
[----:B------:R-:W-:Y:S05]  /*03a0*/  @!P0 BRA `(.L_x_18) ;  /* 0x0000000000348947 */ /* 0x000fea0003800000 */
[----:B------:R-:W-:Y:S01]  /*03b0*/  IADD3 R7, PT, PT, R5, -0x3fe00000, RZ ;  /* 0xc020000005077810 */ /* 0x000fe20007ffe0ff */
[----:B------:R-:W-:-:S03]  /*03c0*/  IMAD.MOV.U32 R6, RZ, RZ, R4 ;  /* 0x000000ffff067224 */ /* 0x000fc600078e0004 */
[----:B------:R-:W0:Y:S03]  /*03d0*/  MUFU.RCP64H R9, R7 ;  /* 0x0000000700097308 */ /* 0x000e260000001800 */
[----:B0-----:R-:W-:-:S08]  /*03e0*/  DFMA R10, -R6, R8, 1 ;  /* 0x3ff00000060a742b */ /* 0x001fd00000000108 */
[----:B------:R-:W-:-:S08]  /*03f0*/  DFMA R10, R10, R10, R10 ;  /* 0x0000000a0a0a722b */ /* 0x000fd0000000000a */
[----:B------:R-:W-:-:S08]  /*0400*/  DFMA R10, R8, R10, R8 ;  /* 0x0000000a080a722b */ /* 0x000fd00000000008 */
[----:B------:R-:W-:-:S08]  /*0410*/  DFMA R8, -R6, R10, 1 ;  /* 0x3ff000000608742b */ /* 0x000fd0000000010a */
[----:B------:R-:W-:-:S08]  /*0420*/  DFMA R8, R10, R8, R10 ;  /* 0x000000080a08722b */ /* 0x000fd0000000000a */
[----:B------:R-:W-:-:S08]  /*0430*/  DMUL R8, R8, 2.2250738585072013831e-308 ;  /* 0x0010000008087828 */ /* 0x000fd00000000000 */
[----:B------:R-:W-:-:S08]  /*0440*/  DFMA R4, -R4, R8, 1 ;  /* 0x3ff000000404742b */ /* 0x000fd00000000108 */
[----:B------:R-:W-:-:S08]  /*0450*/  DFMA R4, R4, R4, R4 ;  /* 0x000000040404722b */ /* 0x000fd00000000004 */
[----:B------:R-:W-:Y:S01]  /*0460*/  DFMA R6, R8, R4, R8 ;  /* 0x000000040806722b */ /* 0x000fe20000000008 */
[----:B------:R-:W-:Y:S10]  /*0470*/  BRA `(.L_x_17) ;  /* 0x0000000000307947 */ /* 0x000ff40003800000 */
.L_x_18:
[----:B------:R-:W-:Y:S01]  /*0480*/  DMUL R4, R4, 8.11296384146066816958e+31 ;  /* 0x4690000004047828 */ /* 0x000fe20000000000 */
[----:B------:R-:W-:-:S05]  /*0490*/  MOV R6, R8 ;  /* 0x0000000800067202 */ /* 0x000fca0000000f00 */
[----:B------:R-:W0:Y:S02]  /*04a0*/  MUFU.RCP64H R7, R5 ;  /* 0x0000000500077308 */ /* 0x000e240000001800 */
[----:B0-----:R-:W-:-:S08]  /*04b0*/  DFMA R8, -R4, R6, 1 ;  /* 0x3ff000000408742b */ /* 0x001fd00000000106 */
[----:B------:R-:W-:-:S08]  /*04c0*/  DFMA R8, R8, R8, R8 ;  /* 0x000000080808722b */ /* 0x000fd00000000008 */
[----:B------:R-:W-:-:S08]  /*04d0*/  DFMA R8, R6, R8, R6 ;  /* 0x000000080608722b */ /* 0x000fd00000000006 */
[----:B------:R-:W-:-:S08]  /*04e0*/  DFMA R6, -R4, R8, 1 ;  /* 0x3ff000000406742b */ /* 0x000fd00000000108 */
[----:B------:R-:W-:-:S08]  /*04f0*/  DFMA R6, R8, R6, R8 ;  /* 0x000000060806722b */ /* 0x000fd00000000008 */
[----:B------:R-:W-:Y:S01]  /*0500*/  DMUL R6, R6, 8.11296384146066816958e+31 ;  /* 0x4690000006067828 */ /* 0x000fe20000000000 */
[----:B------:R-:W-:Y:S10]  /*0510*/  BRA `(.L_x_17) ;  /* 0x0000000000087947 */ /* 0x000ff40003800000 */
.L_x_16:
[----:B------:R-:W-:Y:S01]  /*0520*/  LOP3.LUT R7, R5, 0x80000, RZ, 0xfc, !PT ;  /* 0x0008000005077812 */ /* 0x000fe200078efcff */
[----:B------:R-:W-:-:S07]  /*0530*/  IMAD.MOV.U32 R6, RZ, RZ, R4 ;  /* 0x000000ffff067224 */ /* 0x000fce00078e0004 */
.L_x_17:
[----:B------:R-:W-:Y:S05]  /*0540*/  BSYNC.RECONVERGENT B1 ;  /* 0x0000000000017941 */ /* 0x000fea0003800200 */
.L_x_15:
[----:B------:R-:W-:Y:S01]  /*0550*/  MOV R4, R0 ;  /* 0x0000000000047202 */ /* 0x000fe20000000f00 */
[----:B------:R-:W-:Y:S01]  /*0560*/  IMAD.MOV.U32 R5, RZ, RZ, 0x0 ;  /* 0x00000000ff057424 */ /* 0x000fe200078e00ff */
[----:B------:R-:W-:Y:S01]  /*0570*/  MOV R8, R6 ;  /* 0x0000000600087202 */ /* 0x000fe20000000f00 */
[----:B------:R-:W-:Y:S02]  /*0580*/  IMAD.MOV.U32 R9, RZ, RZ, R7 ;  /* 0x000000ffff097224 */ /* 0x000fe400078e0007 */
[----:B------:R-:W-:Y:S05]  /*0590*/  RET.REL.NODEC R4 `(_Z14sigmoid_kernelPfii) ;  /* 0xfffffff804987950 */ /* 0x000fea0003c3ffff */
.L_x_19:
        /* <DEDUP_REMOVED lines=14> */
.L_x_20:


//--------------------- .nv.shared.reserved.0     --------------------------
	.section	.nv.shared.reserved.0,"aw",@nobits
	.weak		__nv_reservedSMEM_offset_0_alias
	.size		__nv_reservedSMEM_offset_0_alias, 0, 64
	.other		__nv_reservedSMEM_offset_0_alias,@"STO_CUDA_RESERVED_SHARED STV_DEFAULT"
__nv_reservedSMEM_offset_0_alias:
	.zero		0
	.zero		64


//--------------------- .nv.constant0._Z16transpose_kernelPfS_ii --------------------------
	.section	.nv.constant0._Z16transpose_kernelPfS_ii,"a",@progbits
	.sectionflags	@""
	.align	4
.nv.constant0._Z16transpose_kernelPfS_ii:
	.zero		920


//--------------------- .nv.constant0._Z20forward_layer_kernelPfS_S_iiS_ --------------------------
	.section	.nv.constant0._Z20forward_layer_kernelPfS_S_iiS_,"a",@progbits
	.sectionflags	@""
	.align	4
.nv.constant0._Z20forward_layer_kernelPfS_S_iiS_:
	.zero		936


//--------------------- .nv.constant0._Z17matrix_mul_kernelPfS_S_ii --------------------------
	.section	.nv.constant0._Z17matrix_mul_kernelPfS_S_ii,"a",@progbits
	.sectionflags	@""
	.align	4
.nv.constant0._Z17matrix_mul_kernelPfS_S_ii:
	.zero		928


//--------------------- .nv.constant0._Z14sigmoid_kernelPfii --------------------------
	.section	.nv.constant0._Z14sigmoid_kernelPfii,"a",@progbits
	.sectionflags	@""
	.align	4
.nv.constant0._Z14sigmoid_kernelPfii:
	.zero		912


//--------------------- SYMBOLS --------------------------

	.type		.nv.reservedSmem.offset0,@object
	.size		.nv.reservedSmem.offset0,0x4
